// auto-generated by cutlass_sweep.gemm — config: {"arch": "sm_90", "cluster_m": 1, "cluster_n": 1, "dtype": "tf32", "dtype_b": "tf32", "layout": "nt", "stages": 0, "tile_k": 64, "tile_m": 128, "tile_n": 256}
#include "cutlass/cutlass.h"
#include "cutlass/gemm/collective/collective_builder.hpp"
#include "cutlass/gemm/device/gemm_universal_adapter.h"
#include "cutlass/gemm/kernel/gemm_universal.hpp"
#include "cutlass/epilogue/collective/collective_builder.hpp"

using ElemA = cutlass::tfloat32_t;
using ElemB = cutlass::tfloat32_t;
using ElemCD = cutlass::tfloat32_t;
using Acc  = float;
using TileShape    = cute::Shape<cute::_128, cute::_256, cute::_64>;
using ClusterShape = cute::Shape<cute::_1, cute::_1, cute::_1>;

using CollectiveEpilogue = typename cutlass::epilogue::collective::CollectiveBuilder<
    cutlass::arch::Sm90, cutlass::arch::OpClassTensorOp,
    TileShape, ClusterShape,
    cutlass::epilogue::collective::EpilogueTileAuto,
    Acc, Acc,
    ElemCD, cutlass::layout::RowMajor, 128 / cutlass::sizeof_bits<ElemCD>::value,
    ElemCD, cutlass::layout::RowMajor, 128 / cutlass::sizeof_bits<ElemCD>::value,
    cutlass::epilogue::collective::EpilogueScheduleAuto
  >::CollectiveOp;

using CollectiveMainloop = typename cutlass::gemm::collective::CollectiveBuilder<
    cutlass::arch::Sm90, cutlass::arch::OpClassTensorOp,
    ElemA, cutlass::layout::RowMajor, 128 / cutlass::sizeof_bits<ElemA>::value,
    ElemB, cutlass::layout::ColumnMajor, 128 / cutlass::sizeof_bits<ElemB>::value,
    Acc,
    TileShape, ClusterShape,
    cutlass::gemm::collective::StageCountAutoCarveout<static_cast<int>(sizeof(typename CollectiveEpilogue::SharedStorage))>,
    cutlass::gemm::collective::KernelScheduleAuto
  >::CollectiveOp;

using GemmKernel = cutlass::gemm::kernel::GemmUniversal<
    cute::Shape<int,int,int,int>,
    CollectiveMainloop,
    CollectiveEpilogue
>;
using Gemm = cutlass::gemm::device::GemmUniversalAdapter<GemmKernel>;

// Force the device kernel symbol into the cubin without needing a host main.
auto* _anchor = &cutlass::device_kernel<GemmKernel>;


// ===== COMPILED SASS (sm_90a) =====

	.target	sm_90a

	.elftype	@"ET_EXEC"


//--------------------- .note.nv.tkinfo           --------------------------
	.section	.note.nv.tkinfo,"",@"SHT_NOTE"
	.sectionflags	@"SHF_NOTE_NV_TKINFO"
	.tkinfo
        /*0018*/ 	.word	0x00000002
        /*0030*/ 	.string	""
        /*0030*/ 	.string	"ptxas"
        /*0030*/ 	.string	"Cuda compilation tools, release 13.0, V13.0.88"
        /*0030*/ 	.string	"Build cuda_13.0.r13.0/compiler.36424714_0"
        /*0030*/ 	.string	"-arch sm_90a -m 64 "



//--------------------- .note.nv.cuinfo           --------------------------
	.section	.note.nv.cuinfo,"",@"SHT_NOTE"
	.sectionflags	@"SHF_NOTE_NV_CUINFO"
        /*0018*/ 	.short	0x0002
        /*001a*/ 	.short	0x005a
        /*001c*/ 	.short	0x0082
	.zero		2


//--------------------- .nv.info                  --------------------------
	.section	.nv.info,"",@"SHT_CUDA_INFO"
	.align	4


	//----- nvinfo : EIATTR_REGCOUNT
	.align		4
        /*0000*/ 	.byte	0x04, 0x2f
        /*0002*/ 	.short	(.L_15 - .L_14)
	.align		4
.L_14:
        /*0004*/ 	.word	index@(_ZN7cutlass13device_kernelINS_4gemm6kernel13GemmUniversalIN4cute5tupleIJiiiiEEENS1_10collective13CollectiveMmaINS1_34MainloopSm90TmaGmmaWarpSpecializedILi2ENS5_IJNS4_1CILi1EEESB_SB_EEENS1_35KernelTmaWarpSpecializedCooperativeEEENS5_IJNSA_ILi128EEENSA_ILi256EEENSA_ILi64EEEEEENS_10tfloat32_tENS5_IJlSB_lEEESJ_SK_NS4_8TiledMMAINS4_8MMA_AtomIJNS4_4SM904GMMA30MMA_64x256x8_F32TF32TF32_SS_TNILNSO_7ScaleInE1ELSQ_1EEEEEENS4_6LayoutINS5_IJNSA_ILi2EEESB_SB_EEENS5_IJSB_NSA_ILi0EEESW_EEEEENS5_IJNS4_10UnderscoreESZ_SZ_EEEEENS4_13SM90_TMA_LOADENS4_14ComposedLayoutINS4_7SwizzleILi3ELi4ELi3EEENS4_18smem_ptr_flag_bitsILi32EEENST_INS5_IJNSA_ILi8EEENSA_ILi32EEEEEENS5_IJS19_SB_EEEEEEEvNS4_8identityES12_S1D_vS1E_EENS_8epilogue10collective6detail29Sm90TmaWarpSpecializedAdapterINS1H_15DefaultEpilogueISJ_SK_SK_NS1G_6thread17LinearCombinationISJ_Li1EffLNS1L_9ScaleType4KindE0ELNS_15FloatRoundStyleE2ESJ_EENS1_15EpilogueDefaultEEEEEvvEEEEvNT_6ParamsE)
        /*0008*/ 	.word	0x000000a8


	//----- nvinfo : EIATTR_FRAME_SIZE
	.align		4
.L_15:
        /*000c*/ 	.byte	0x04, 0x11
        /*000e*/ 	.short	(.L_17 - .L_16)
	.align		4
.L_16:
        /*0010*/ 	.word	index@(_ZN7cutlass13device_kernelINS_4gemm6kernel13GemmUniversalIN4cute5tupleIJiiiiEEENS1_10collective13CollectiveMmaINS1_34MainloopSm90TmaGmmaWarpSpecializedILi2ENS5_IJNS4_1CILi1EEESB_SB_EEENS1_35KernelTmaWarpSpecializedCooperativeEEENS5_IJNSA_ILi128EEENSA_ILi256EEENSA_ILi64EEEEEENS_10tfloat32_tENS5_IJlSB_lEEESJ_SK_NS4_8TiledMMAINS4_8MMA_AtomIJNS4_4SM904GMMA30MMA_64x256x8_F32TF32TF32_SS_TNILNSO_7ScaleInE1ELSQ_1EEEEEENS4_6LayoutINS5_IJNSA_ILi2EEESB_SB_EEENS5_IJSB_NSA_ILi0EEESW_EEEEENS5_IJNS4_10UnderscoreESZ_SZ_EEEEENS4_13SM90_TMA_LOADENS4_14ComposedLayoutINS4_7SwizzleILi3ELi4ELi3EEENS4_18smem_ptr_flag_bitsILi32EEENST_INS5_IJNSA_ILi8EEENSA_ILi32EEEEEENS5_IJS19_SB_EEEEEEEvNS4_8identityES12_S1D_vS1E_EENS_8epilogue10collective6detail29Sm90TmaWarpSpecializedAdapterINS1H_15DefaultEpilogueISJ_SK_SK_NS1G_6thread17LinearCombinationISJ_Li1EffLNS1L_9ScaleType4KindE0ELNS_15FloatRoundStyleE2ESJ_EENS1_15EpilogueDefaultEEEEEvvEEEEvNT_6ParamsE)
        /*0014*/ 	.word	0x00000000


	//----- nvinfo : EIATTR_MIN_STACK_SIZE
	.align		4
.L_17:
        /*0018*/ 	.byte	0x04, 0x12
        /*001a*/ 	.short	(.L_19 - .L_18)
	.align		4
.L_18:
        /*001c*/ 	.word	index@(_ZN7cutlass13device_kernelINS_4gemm6kernel13GemmUniversalIN4cute5tupleIJiiiiEEENS1_10collective13CollectiveMmaINS1_34MainloopSm90TmaGmmaWarpSpecializedILi2ENS5_IJNS4_1CILi1EEESB_SB_EEENS1_35KernelTmaWarpSpecializedCooperativeEEENS5_IJNSA_ILi128EEENSA_ILi256EEENSA_ILi64EEEEEENS_10tfloat32_tENS5_IJlSB_lEEESJ_SK_NS4_8TiledMMAINS4_8MMA_AtomIJNS4_4SM904GMMA30MMA_64x256x8_F32TF32TF32_SS_TNILNSO_7ScaleInE1ELSQ_1EEEEEENS4_6LayoutINS5_IJNSA_ILi2EEESB_SB_EEENS5_IJSB_NSA_ILi0EEESW_EEEEENS5_IJNS4_10UnderscoreESZ_SZ_EEEEENS4_13SM90_TMA_LOADENS4_14ComposedLayoutINS4_7SwizzleILi3ELi4ELi3EEENS4_18smem_ptr_flag_bitsILi32EEENST_INS5_IJNSA_ILi8EEENSA_ILi32EEEEEENS5_IJS19_SB_EEEEEEEvNS4_8identityES12_S1D_vS1E_EENS_8epilogue10collective6detail29Sm90TmaWarpSpecializedAdapterINS1H_15DefaultEpilogueISJ_SK_SK_NS1G_6thread17LinearCombinationISJ_Li1EffLNS1L_9ScaleType4KindE0ELNS_15FloatRoundStyleE2ESJ_EENS1_15EpilogueDefaultEEEEEvvEEEEvNT_6ParamsE)
        /*0020*/ 	.word	0x00000000
.L_19:


//--------------------- .nv.compat                --------------------------
	.section	.nv.compat,"",@"SHT_CUDA_COMPAT_INFO"
	.align	4
        /*0000*/ 	.byte	0x02, 0x09, 0x01, 0x00, 0x02, 0x02, 0x04, 0x00, 0x02, 0x05, 0x05, 0x00, 0x03, 0x07, 0x01, 0x01
        /*0010*/ 	.byte	0x02, 0x03, 0x01, 0x00, 0x02, 0x06, 0x01, 0x00, 0x04, 0x0b, 0x08, 0x00, 0x00, 0x00, 0x00, 0x00
        /*0020*/ 	.byte	0x00, 0x00, 0x00, 0x00


//--------------------- .nv.info._ZN7cutlass13device_kernelINS_4gemm6kernel13GemmUniversalIN4cute5tupleIJiiiiEEENS1_10collective13CollectiveMmaINS1_34MainloopSm90TmaGmmaWarpSpecializedILi2ENS5_IJNS4_1CILi1EEESB_SB_EEENS1_35KernelTmaWarpSpecializedCooperativeEEENS5_IJNSA_ILi128EEENSA_ILi256EEENSA_ILi64EEEEEENS_10tfloat32_tENS5_IJlSB_lEEESJ_SK_NS4_8TiledMMAINS4_8MMA_AtomIJNS4_4SM904GMMA30MMA_64x256x8_F32TF32TF32_SS_TNILNSO_7ScaleInE1ELSQ_1EEEEEENS4_6LayoutINS5_IJNSA_ILi2EEESB_SB_EEENS5_IJSB_NSA_ILi0EEESW_EEEEENS5_IJNS4_10UnderscoreESZ_SZ_EEEEENS4_13SM90_TMA_LOADENS4_14ComposedLayoutINS4_7SwizzleILi3ELi4ELi3EEENS4_18smem_ptr_flag_bitsILi32EEENST_INS5_IJNSA_ILi8EEENSA_ILi32EEEEEENS5_IJS19_SB_EEEEEEEvNS4_8identityES12_S1D_vS1E_EENS_8epilogue10collective6detail29Sm90TmaWarpSpecializedAdapterINS1H_15DefaultEpilogueISJ_SK_SK_NS1G_6thread17LinearCombinationISJ_Li1EffLNS1L_9ScaleType4KindE0ELNS_15FloatRoundStyleE2ESJ_EENS1_15EpilogueDefaultEEEEEvvEEEEvNT_6ParamsE --------------------------
	.section	.nv.info._ZN7cutlass13device_kernelINS_4gemm6kernel13GemmUniversalIN4cute5tupleIJiiiiEEENS1_10collective13CollectiveMmaINS1_34MainloopSm90TmaGmmaWarpSpecializedILi2ENS5_IJNS4_1CILi1EEESB_SB_EEENS1_35KernelTmaWarpSpecializedCooperativeEEENS5_IJNSA_ILi128EEENSA_ILi256EEENSA_ILi64EEEEEENS_10tfloat32_tENS5_IJlSB_lEEESJ_SK_NS4_8TiledMMAINS4_8MMA_AtomIJNS4_4SM904GMMA30MMA_64x256x8_F32TF32TF32_SS_TNILNSO_7ScaleInE1ELSQ_1EEEEEENS4_6LayoutINS5_IJNSA_ILi2EEESB_SB_EEENS5_IJSB_NSA_ILi0EEESW_EEEEENS5_IJNS4_10UnderscoreESZ_SZ_EEEEENS4_13SM90_TMA_LOADENS4_14ComposedLayoutINS4_7SwizzleILi3ELi4ELi3EEENS4_18smem_ptr_flag_bitsILi32EEENST_INS5_IJNSA_ILi8EEENSA_ILi32EEEEEENS5_IJS19_SB_EEEEEEEvNS4_8identityES12_S1D_vS1E_EENS_8epilogue10collective6detail29Sm90TmaWarpSpecializedAdapterINS1H_15DefaultEpilogueISJ_SK_SK_NS1G_6thread17LinearCombinationISJ_Li1EffLNS1L_9ScaleType4KindE0ELNS_15FloatRoundStyleE2ESJ_EENS1_15EpilogueDefaultEEEEEvvEEEEvNT_6ParamsE,"",@"SHT_CUDA_INFO"
	.sectionflags	@""
	.align	4


	//----- nvinfo : EIATTR_CUDA_API_VERSION
	.align		4
        /*0000*/ 	.byte	0x04, 0x37
        /*0002*/ 	.short	(.L_21 - .L_20)
.L_20:
        /*0004*/ 	.word	0x00000082


	//----- nvinfo : EIATTR_KPARAM_INFO
	.align		4
.L_21:
        /*0008*/ 	.byte	0x04, 0x17
        /*000a*/ 	.short	(.L_23 - .L_22)
.L_22:
        /*000c*/ 	.word	0x00000000
        /*0010*/ 	.short	0x0000
        /*0012*/ 	.short	0x0070
        /*0014*/ 	.byte	0x00, 0xf0, 0x01, 0x10


	//----- nvinfo : EIATTR_SPARSE_MMA_MASK
	.align		4
.L_23:
        /*0018*/ 	.byte	0x03, 0x50
        /*001a*/ 	.short	0x0000


	//----- nvinfo : EIATTR_MAXREG_COUNT
	.align		4
        /*001c*/ 	.byte	0x03, 0x1b
        /*001e*/ 	.short	0x00a8


	//----- nvinfo : EIATTR_NUM_BARRIERS
	.align		4
        /*0020*/ 	.byte	0x02, 0x4c
        /*0022*/ 	.byte	0x01
	.zero		1


	//----- nvinfo : EIATTR_EXTERNS
	.align		4
        /*0024*/ 	.byte	0x04, 0x0f
        /*0026*/ 	.short	(.L_25 - .L_24)


	//   ....[0]....
	.align		4
.L_24:
        /*0028*/ 	.word	index@(__assertfail)


	//----- nvinfo : EIATTR_MERCURY_ISA_VERSION
	.align		4
.L_25:
        /*002c*/ 	.byte	0x03, 0x5f
        /*002e*/ 	.short	0x0101


	//----- nvinfo : EIATTR_INT_WARP_WIDE_INSTR_OFFSETS
	.align		4
        /*0030*/ 	.byte	0x04, 0x31
        /*0032*/ 	.short	(.L_27 - .L_26)


	//   ....[0]....
.L_26:
        /*0034*/ 	.word	0x00000370


	//   ....[1]....
        /*0038*/ 	.word	0x000003a0


	//   ....[2]....
        /*003c*/ 	.word	0x00000480


	//----- nvinfo : EIATTR_COOP_GROUP_MASK_REGIDS
	.align		4
.L_27:
        /*0040*/ 	.byte	0x04, 0x29
        /*0042*/ 	.short	(.L_29 - .L_28)


	//   ....[0]....
.L_28:
        /*0044*/ 	.word	0xffffffff


	//   ....[1]....
        /*0048*/ 	.word	0xffffffff


	//   ....[2]....
        /*004c*/ 	.word	0xffffffff


	//   ....[3]....
        /*0050*/ 	.word	0xffffffff


	//   ....[4]....
        /*0054*/ 	.word	0xffffffff


	//----- nvinfo : EIATTR_COOP_GROUP_INSTR_OFFSETS
	.align		4
.L_29:
        /*0058*/ 	.byte	0x04, 0x28
        /*005a*/ 	.short	(.L_31 - .L_30)


	//   ....[0]....
.L_30:
        /*005c*/ 	.word	0x00000060


	//   ....[1]....
        /*0060*/ 	.word	0x00000070


	//   ....[2]....
        /*0064*/ 	.word	0x00000130


	//   ....[3]....
        /*0068*/ 	.word	0x00000280


	//   ....[4]....
        /*006c*/ 	.word	0x00000f30


	//----- nvinfo : EIATTR_REG_RECONFIG
	.align		4
.L_31:
        /*0070*/ 	.byte	0x01, 0x54
	.zero		2


	//----- nvinfo : EIATTR_SYSCALL_OFFSETS
	.align		4
        /*0074*/ 	.byte	0x04, 0x46
        /*0076*/ 	.short	(.L_33 - .L_32)


	//   ....[0]....
.L_32:
        /*0078*/ 	.word	0x000010f0


	//----- nvinfo : EIATTR_MBARRIER_INSTR_OFFSETS
	.align		4
.L_33:
        /*007c*/ 	.byte	0x04, 0x39
        /*007e*/ 	.short	(.L_35 - .L_34)


	//   ....[0]....
.L_34:
        /*0080*/ 	.word	0x00000230
        /*0084*/ 	.word	0x000000ff
        /*0088*/ 	.word	0x00000000
        /*008c*/ 	.short	0x0100
        /*008e*/ 	.byte	0x08
	.zero		1


	//   ....[1]....
        /*0090*/ 	.word	0x00000240
        /*0094*/ 	.word	0x000000ff
        /*0098*/ 	.word	0x00000010
        /*009c*/ 	.short	0x0100
        /*009e*/ 	.byte	0x08
	.zero		1


	//   ....[2]....
        /*00a0*/ 	.word	0x00000250
        /*00a4*/ 	.word	0x000000ff
        /*00a8*/ 	.word	0x00000008
        /*00ac*/ 	.short	0x0100
        /*00ae*/ 	.byte	0x08
	.zero		1


	//   ....[3]....
        /*00b0*/ 	.word	0x00000260
        /*00b4*/ 	.word	0x000000ff
        /*00b8*/ 	.word	0x00000018
        /*00bc*/ 	.short	0x0100
        /*00be*/ 	.byte	0x08
	.zero		1


	//   ....[4]....
        /*00c0*/ 	.word	0x000004f0
        /*00c4*/ 	.word	0x000000ff
        /*00c8*/ 	.word	0x00000030
        /*00cc*/ 	.short	0x0100
        /*00ce*/ 	.byte	0x06
	.zero		1


	//   ....[5]....
        /*00d0*/ 	.word	0x00000550
        /*00d4*/ 	.word	0x000000ff
        /*00d8*/ 	.word	0x00000038
        /*00dc*/ 	.short	0x0100
        /*00de*/ 	.byte	0x06
	.zero		1


	//   ....[6]....
        /*00e0*/ 	.word	0x00001170
        /*00e4*/ 	.word	0x00000003
        /*00e8*/ 	.word	0x00000000
        /*00ec*/ 	.short	0x010a
        /*00ee*/ 	.byte	0x3f
	.zero		1


	//   ....[7]....
        /*00f0*/ 	.word	0x000011b0
        /*00f4*/ 	.word	0x00000003
        /*00f8*/ 	.word	0x00000000
        /*00fc*/ 	.short	0x010a
        /*00fe*/ 	.byte	0x3f
	.zero		1


	//   ....[8]....
        /*0100*/ 	.word	0x00001780
        /*0104*/ 	.word	0x000000ff
        /*0108*/ 	.word	0x00000000
        /*010c*/ 	.short	0x010a
        /*010e*/ 	.byte	0x09
	.zero		1


	//   ....[9]....
        /*0110*/ 	.word	0x000017c0
        /*0114*/ 	.word	0x000000ff
        /*0118*/ 	.word	0x00000000
        /*011c*/ 	.short	0x010a
        /*011e*/ 	.byte	0x09
	.zero		1


	//   ....[10]....
        /*0120*/ 	.word	0x00001c50
        /*0124*/ 	.word	0x000000ff
        /*0128*/ 	.word	0x00000000
        /*012c*/ 	.short	0x0101
        /*012e*/ 	.byte	0x08
	.zero		1


	//   ....[11]....
        /*0130*/ 	.word	0x00001e30
        /*0134*/ 	.word	0x000000ff
        /*0138*/ 	.word	0x00000000
        /*013c*/ 	.short	0x0101
        /*013e*/ 	.byte	0x04
	.zero		1


	//   ....[12]....
        /*0140*/ 	.word	0x0000aca0
        /*0144*/ 	.word	0x0000000c
        /*0148*/ 	.word	0x00000010
        /*014c*/ 	.short	0x010a
        /*014e*/ 	.byte	0x3f
	.zero		1


	//   ....[13]....
        /*0150*/ 	.word	0x0000b120
        /*0154*/ 	.word	0x00000005
        /*0158*/ 	.word	0x00000038
        /*015c*/ 	.short	0x0101
        /*015e*/ 	.byte	0x3f
	.zero		1


	//   ....[14]....
        /*0160*/ 	.word	0x0000b820
        /*0164*/ 	.word	0x00000007
        /*0168*/ 	.word	0x00000000
        /*016c*/ 	.short	0x010a
        /*016e*/ 	.byte	0x3f
	.zero		1


	//   ....[15]....
        /*0170*/ 	.word	0x0000b8a0
        /*0174*/ 	.word	0x00000005
        /*0178*/ 	.word	0x00000000
        /*017c*/ 	.short	0x010a
        /*017e*/ 	.byte	0x3f
	.zero		1


	//   ....[16]....
        /*0180*/ 	.word	0x0000b900
        /*0184*/ 	.word	0x00000003
        /*0188*/ 	.word	0x00000000
        /*018c*/ 	.short	0x010a
        /*018e*/ 	.byte	0x3f
	.zero		1


	//   ....[17]....
        /*0190*/ 	.word	0x0000b960
        /*0194*/ 	.word	0x00000004
        /*0198*/ 	.word	0x00000000
        /*019c*/ 	.short	0x010a
        /*019e*/ 	.byte	0x3f
	.zero		1


	//   ....[18]....
        /*01a0*/ 	.word	0x0000ba30
        /*01a4*/ 	.word	0x0000000c
        /*01a8*/ 	.word	0x00000010
        /*01ac*/ 	.short	0x010a
        /*01ae*/ 	.byte	0x3f
	.zero		1


	//   ....[19]....
        /*01b0*/ 	.word	0x0000bb00
        /*01b4*/ 	.word	0x00000007
        /*01b8*/ 	.word	0x00000000
        /*01bc*/ 	.short	0x010a
        /*01be*/ 	.byte	0x3f
	.zero		1


	//----- nvinfo : EIATTR_NUM_MBARRIERS
	.align		4
.L_35:
        /*01c0*/ 	.byte	0x03, 0x38
        /*01c2*/ 	.short	0x0006


	//----- nvinfo : EIATTR_EXIT_INSTR_OFFSETS
	.align		4
        /*01c4*/ 	.byte	0x04, 0x1c
        /*01c6*/ 	.short	(.L_37 - .L_36)


	//   ....[0]....
.L_36:
        /*01c8*/ 	.word	0x000005a0


	//   ....[1]....
        /*01cc*/ 	.word	0x00000e60


	//   ....[2]....
        /*01d0*/ 	.word	0x0000a310


	//   ....[3]....
        /*01d4*/ 	.word	0x0000a940


	//   ....[4]....
        /*01d8*/ 	.word	0x0000b8f0


	//----- nvinfo : EIATTR_MAX_THREADS
	.align		4
.L_37:
        /*01dc*/ 	.byte	0x04, 0x05
        /*01de*/ 	.short	(.L_39 - .L_38)
.L_38:
        /*01e0*/ 	.word	0x00000180
        /*01e4*/ 	.word	0x00000001
        /*01e8*/ 	.word	0x00000001


	//----- nvinfo : EIATTR_CRS_STACK_SIZE
	.align		4
.L_39:
        /*01ec*/ 	.byte	0x04, 0x1e
        /*01ee*/ 	.short	(.L_41 - .L_40)
.L_40:
        /*01f0*/ 	.word	0x00000000


	//----- nvinfo : EIATTR_CBANK_PARAM_SIZE
	.align		4
.L_41:
        /*01f4*/ 	.byte	0x03, 0x19
        /*01f6*/ 	.short	0x0470


	//----- nvinfo : EIATTR_PARAM_CBANK
	.align		4
        /*01f8*/ 	.byte	0x04, 0x0a
        /*01fa*/ 	.short	(.L_43 - .L_42)
	.align		4
.L_42:
        /*01fc*/ 	.word	index@(.nv.constant0._ZN7cutlass13device_kernelINS_4gemm6kernel13GemmUniversalIN4cute5tupleIJiiiiEEENS1_10collective13CollectiveMmaINS1_34MainloopSm90TmaGmmaWarpSpecializedILi2ENS5_IJNS4_1CILi1EEESB_SB_EEENS1_35KernelTmaWarpSpecializedCooperativeEEENS5_IJNSA_ILi128EEENSA_ILi256EEENSA_ILi64EEEEEENS_10tfloat32_tENS5_IJlSB_lEEESJ_SK_NS4_8TiledMMAINS4_8MMA_AtomIJNS4_4SM904GMMA30MMA_64x256x8_F32TF32TF32_SS_TNILNSO_7ScaleInE1ELSQ_1EEEEEENS4_6LayoutINS5_IJNSA_ILi2EEESB_SB_EEENS5_IJSB_NSA_ILi0EEESW_EEEEENS5_IJNS4_10UnderscoreESZ_SZ_EEEEENS4_13SM90_TMA_LOADENS4_14ComposedLayoutINS4_7SwizzleILi3ELi4ELi3EEENS4_18smem_ptr_flag_bitsILi32EEENST_INS5_IJNSA_ILi8EEENSA_ILi32EEEEEENS5_IJS19_SB_EEEEEEEvNS4_8identityES12_S1D_vS1E_EENS_8epilogue10collective6detail29Sm90TmaWarpSpecializedAdapterINS1H_15DefaultEpilogueISJ_SK_SK_NS1G_6thread17LinearCombinationISJ_Li1EffLNS1L_9ScaleType4KindE0ELNS_15FloatRoundStyleE2ESJ_EENS1_15EpilogueDefaultEEEEEvvEEEEvNT_6ParamsE)
        /*0200*/ 	.short	0x0210
        /*0202*/ 	.short	0x0470


	//----- nvinfo : EIATTR_SW_WAR
	.align		4
.L_43:
        /*0204*/ 	.byte	0x04, 0x36
        /*0206*/ 	.short	(.L_45 - .L_44)
.L_44:
        /*0208*/ 	.word	0x00000008
.L_45:


//--------------------- .nv.callgraph             --------------------------
	.section	.nv.callgraph,"",@"SHT_CUDA_CALLGRAPH"
	.align	4
	.sectionentsize	8
	.align		4
        /*0000*/ 	.word	0x00000000
	.align		4
        /*0004*/ 	.word	0xffffffff
	.align		4
        /*0008*/ 	.word	index@(_ZN7cutlass13device_kernelINS_4gemm6kernel13GemmUniversalIN4cute5tupleIJiiiiEEENS1_10collective13CollectiveMmaINS1_34MainloopSm90TmaGmmaWarpSpecializedILi2ENS5_IJNS4_1CILi1EEESB_SB_EEENS1_35KernelTmaWarpSpecializedCooperativeEEENS5_IJNSA_ILi128EEENSA_ILi256EEENSA_ILi64EEEEEENS_10tfloat32_tENS5_IJlSB_lEEESJ_SK_NS4_8TiledMMAINS4_8MMA_AtomIJNS4_4SM904GMMA30MMA_64x256x8_F32TF32TF32_SS_TNILNSO_7ScaleInE1ELSQ_1EEEEEENS4_6LayoutINS5_IJNSA_ILi2EEESB_SB_EEENS5_IJSB_NSA_ILi0EEESW_EEEEENS5_IJNS4_10UnderscoreESZ_SZ_EEEEENS4_13SM90_TMA_LOADENS4_14ComposedLayoutINS4_7SwizzleILi3ELi4ELi3EEENS4_18smem_ptr_flag_bitsILi32EEENST_INS5_IJNSA_ILi8EEENSA_ILi32EEEEEENS5_IJS19_SB_EEEEEEEvNS4_8identityES12_S1D_vS1E_EENS_8epilogue10collective6detail29Sm90TmaWarpSpecializedAdapterINS1H_15DefaultEpilogueISJ_SK_SK_NS1G_6thread17LinearCombinationISJ_Li1EffLNS1L_9ScaleType4KindE0ELNS_15FloatRoundStyleE2ESJ_EENS1_15EpilogueDefaultEEEEEvvEEEEvNT_6ParamsE)
	.align		4
        /*000c*/ 	.word	index@(__assertfail)
	.align		4
        /*0010*/ 	.word	0x00000000
	.align		4
        /*0014*/ 	.word	0xfffffffe
	.align		4
        /*0018*/ 	.word	0x00000000
	.align		4
        /*001c*/ 	.word	0xfffffffd
	.align		4
        /*0020*/ 	.word	0x00000000
	.align		4
        /*0024*/ 	.word	0xfffffffc


//--------------------- .nv.constant4             --------------------------
	.section	.nv.constant4,"a",@progbits
	.align	8
	.align		8
.nv.constant4:
        /*0000*/ 	.dword	__assertfail
	.align		8
        /*0008*/ 	.dword	__unnamed_1
	.align		8
        /*0010*/ 	.dword	_ZN40_INTERNAL_2cacd7a0_4_k_cu_972a3d18_331374cuda3std3__45__cpo5beginE
	.align		8
        /*0018*/ 	.dword	_ZN40_INTERNAL_2cacd7a0_4_k_cu_972a3d18_331374cuda3std3__45__cpo3endE
	.align		8
        /*0020*/ 	.dword	_ZN40_INTERNAL_2cacd7a0_4_k_cu_972a3d18_331374cuda3std3__45__cpo6cbeginE
	.align		8
        /*0028*/ 	.dword	_ZN40_INTERNAL_2cacd7a0_4_k_cu_972a3d18_331374cuda3std3__45__cpo4cendE
	.align		8
        /*0030*/ 	.dword	_ZN40_INTERNAL_2cacd7a0_4_k_cu_972a3d18_331374cuda3std3__442_GLOBAL__N__2cacd7a0_4_k_cu_972a3d18_331376ignoreE
	.align		8
        /*0038*/ 	.dword	_ZN40_INTERNAL_2cacd7a0_4_k_cu_972a3d18_331374cuda3std3__419piecewise_constructE
	.align		8
        /*0040*/ 	.dword	_ZN40_INTERNAL_2cacd7a0_4_k_cu_972a3d18_331374cuda3std3__48in_placeE
	.align		8
        /*0048*/ 	.dword	_ZN40_INTERNAL_2cacd7a0_4_k_cu_972a3d18_331374cuda3std6ranges3__45__cpo4swapE
	.align		8
        /*0050*/ 	.dword	_ZN40_INTERNAL_2cacd7a0_4_k_cu_972a3d18_331374cuda3std6ranges3__45__cpo9iter_moveE
	.align		8
        /*0058*/ 	.dword	_ZN40_INTERNAL_2cacd7a0_4_k_cu_972a3d18_331374cute7productE
	.align		8
        /*0060*/ 	.dword	_ZN40_INTERNAL_2cacd7a0_4_k_cu_972a3d18_331374cute1_E
	.align		8
        /*0068*/ 	.dword	$str$22
	.align		8
        /*0070*/ 	.dword	$str$23


//--------------------- .text._ZN7cutlass13device_kernelINS_4gemm6kernel13GemmUniversalIN4cute5tupleIJiiiiEEENS1_10collective13CollectiveMmaINS1_34MainloopSm90TmaGmmaWarpSpecializedILi2ENS5_IJNS4_1CILi1EEESB_SB_EEENS1_35KernelTmaWarpSpecializedCooperativeEEENS5_IJNSA_ILi128EEENSA_ILi256EEENSA_ILi64EEEEEENS_10tfloat32_tENS5_IJlSB_lEEESJ_SK_NS4_8TiledMMAINS4_8MMA_AtomIJNS4_4SM904GMMA30MMA_64x256x8_F32TF32TF32_SS_TNILNSO_7ScaleInE1ELSQ_1EEEEEENS4_6LayoutINS5_IJNSA_ILi2EEESB_SB_EEENS5_IJSB_NSA_ILi0EEESW_EEEEENS5_IJNS4_10UnderscoreESZ_SZ_EEEEENS4_13SM90_TMA_LOADENS4_14ComposedLayoutINS4_7SwizzleILi3ELi4ELi3EEENS4_18smem_ptr_flag_bitsILi32EEENST_INS5_IJNSA_ILi8EEENSA_ILi32EEEEEENS5_IJS19_SB_EEEEEEEvNS4_8identityES12_S1D_vS1E_EENS_8epilogue10collective6detail29Sm90TmaWarpSpecializedAdapterINS1H_15DefaultEpilogueISJ_SK_SK_NS1G_6thread17LinearCombinationISJ_Li1EffLNS1L_9ScaleType4KindE0ELNS_15FloatRoundStyleE2ESJ_EENS1_15EpilogueDefaultEEEEEvvEEEEvNT_6ParamsE --------------------------
	.section	.text._ZN7cutlass13device_kernelINS_4gemm6kernel13GemmUniversalIN4cute5tupleIJiiiiEEENS1_10collective13CollectiveMmaINS1_34MainloopSm90TmaGmmaWarpSpecializedILi2ENS5_IJNS4_1CILi1EEESB_SB_EEENS1_35KernelTmaWarpSpecializedCooperativeEEENS5_IJNSA_ILi128EEENSA_ILi256EEENSA_ILi64EEEEEENS_10tfloat32_tENS5_IJlSB_lEEESJ_SK_NS4_8TiledMMAINS4_8MMA_AtomIJNS4_4SM904GMMA30MMA_64x256x8_F32TF32TF32_SS_TNILNSO_7ScaleInE1ELSQ_1EEEEEENS4_6LayoutINS5_IJNSA_ILi2EEESB_SB_EEENS5_IJSB_NSA_ILi0EEESW_EEEEENS5_IJNS4_10UnderscoreESZ_SZ_EEEEENS4_13SM90_TMA_LOADENS4_14ComposedLayoutINS4_7SwizzleILi3ELi4ELi3EEENS4_18smem_ptr_flag_bitsILi32EEENST_INS5_IJNSA_ILi8EEENSA_ILi32EEEEEENS5_IJS19_SB_EEEEEEEvNS4_8identityES12_S1D_vS1E_EENS_8epilogue10collective6detail29Sm90TmaWarpSpecializedAdapterINS1H_15DefaultEpilogueISJ_SK_SK_NS1G_6thread17LinearCombinationISJ_Li1EffLNS1L_9ScaleType4KindE0ELNS_15FloatRoundStyleE2ESJ_EENS1_15EpilogueDefaultEEEEEvvEEEEvNT_6ParamsE,"ax",@progbits
	.align	128
.text._ZN7cutlass13device_kernelINS_4gemm6kernel13GemmUniversalIN4cute5tupleIJiiiiEEENS1_10collective13CollectiveMmaINS1_34MainloopSm90TmaGmmaWarpSpecializedILi2ENS5_IJNS4_1CILi1EEESB_SB_EEENS1_35KernelTmaWarpSpecializedCooperativeEEENS5_IJNSA_ILi128EEENSA_ILi256EEENSA_ILi64EEEEEENS_10tfloat32_tENS5_IJlSB_lEEESJ_SK_NS4_8TiledMMAINS4_8MMA_AtomIJNS4_4SM904GMMA30MMA_64x256x8_F32TF32TF32_SS_TNILNSO_7ScaleInE1ELSQ_1EEEEEENS4_6LayoutINS5_IJNSA_ILi2EEESB_SB_EEENS5_IJSB_NSA_ILi0EEESW_EEEEENS5_IJNS4_10UnderscoreESZ_SZ_EEEEENS4_13SM90_TMA_LOADENS4_14ComposedLayoutINS4_7SwizzleILi3ELi4ELi3EEENS4_18smem_ptr_flag_bitsILi32EEENST_INS5_IJNSA_ILi8EEENSA_ILi32EEEEEENS5_IJS19_SB_EEEEEEEvNS4_8identityES12_S1D_vS1E_EENS_8epilogue10collective6detail29Sm90TmaWarpSpecializedAdapterINS1H_15DefaultEpilogueISJ_SK_SK_NS1G_6thread17LinearCombinationISJ_Li1EffLNS1L_9ScaleType4KindE0ELNS_15FloatRoundStyleE2ESJ_EENS1_15EpilogueDefaultEEEEEvvEEEEvNT_6ParamsE:
        .type           _ZN7cutlass13device_kernelINS_4gemm6kernel13GemmUniversalIN4cute5tupleIJiiiiEEENS1_10collective13CollectiveMmaINS1_34MainloopSm90TmaGmmaWarpSpecializedILi2ENS5_IJNS4_1CILi1EEESB_SB_EEENS1_35KernelTmaWarpSpecializedCooperativeEEENS5_IJNSA_ILi128EEENSA_ILi256EEENSA_ILi64EEEEEENS_10tfloat32_tENS5_IJlSB_lEEESJ_SK_NS4_8TiledMMAINS4_8MMA_AtomIJNS4_4SM904GMMA30MMA_64x256x8_F32TF32TF32_SS_TNILNSO_7ScaleInE1ELSQ_1EEEEEENS4_6LayoutINS5_IJNSA_ILi2EEESB_SB_EEENS5_IJSB_NSA_ILi0EEESW_EEEEENS5_IJNS4_10UnderscoreESZ_SZ_EEEEENS4_13SM90_TMA_LOADENS4_14ComposedLayoutINS4_7SwizzleILi3ELi4ELi3EEENS4_18smem_ptr_flag_bitsILi32EEENST_INS5_IJNSA_ILi8EEENSA_ILi32EEEEEENS5_IJS19_SB_EEEEEEEvNS4_8identityES12_S1D_vS1E_EENS_8epilogue10collective6detail29Sm90TmaWarpSpecializedAdapterINS1H_15DefaultEpilogueISJ_SK_SK_NS1G_6thread17LinearCombinationISJ_Li1EffLNS1L_9ScaleType4KindE0ELNS_15FloatRoundStyleE2ESJ_EENS1_15EpilogueDefaultEEEEEvvEEEEvNT_6ParamsE,@function
        .size           _ZN7cutlass13device_kernelINS_4gemm6kernel13GemmUniversalIN4cute5tupleIJiiiiEEENS1_10collective13CollectiveMmaINS1_34MainloopSm90TmaGmmaWarpSpecializedILi2ENS5_IJNS4_1CILi1EEESB_SB_EEENS1_35KernelTmaWarpSpecializedCooperativeEEENS5_IJNSA_ILi128EEENSA_ILi256EEENSA_ILi64EEEEEENS_10tfloat32_tENS5_IJlSB_lEEESJ_SK_NS4_8TiledMMAINS4_8MMA_AtomIJNS4_4SM904GMMA30MMA_64x256x8_F32TF32TF32_SS_TNILNSO_7ScaleInE1ELSQ_1EEEEEENS4_6LayoutINS5_IJNSA_ILi2EEESB_SB_EEENS5_IJSB_NSA_ILi0EEESW_EEEEENS5_IJNS4_10UnderscoreESZ_SZ_EEEEENS4_13SM90_TMA_LOADENS4_14ComposedLayoutINS4_7SwizzleILi3ELi4ELi3EEENS4_18smem_ptr_flag_bitsILi32EEENST_INS5_IJNSA_ILi8EEENSA_ILi32EEEEEENS5_IJS19_SB_EEEEEEEvNS4_8identityES12_S1D_vS1E_EENS_8epilogue10collective6detail29Sm90TmaWarpSpecializedAdapterINS1H_15DefaultEpilogueISJ_SK_SK_NS1G_6thread17LinearCombinationISJ_Li1EffLNS1L_9ScaleType4KindE0ELNS_15FloatRoundStyleE2ESJ_EENS1_15EpilogueDefaultEEEEEvvEEEEvNT_6ParamsE,(.L_x_318 - _ZN7cutlass13device_kernelINS_4gemm6kernel13GemmUniversalIN4cute5tupleIJiiiiEEENS1_10collective13CollectiveMmaINS1_34MainloopSm90TmaGmmaWarpSpecializedILi2ENS5_IJNS4_1CILi1EEESB_SB_EEENS1_35KernelTmaWarpSpecializedCooperativeEEENS5_IJNSA_ILi128EEENSA_ILi256EEENSA_ILi64EEEEEENS_10tfloat32_tENS5_IJlSB_lEEESJ_SK_NS4_8TiledMMAINS4_8MMA_AtomIJNS4_4SM904GMMA30MMA_64x256x8_F32TF32TF32_SS_TNILNSO_7ScaleInE1ELSQ_1EEEEEENS4_6LayoutINS5_IJNSA_ILi2EEESB_SB_EEENS5_IJSB_NSA_ILi0EEESW_EEEEENS5_IJNS4_10UnderscoreESZ_SZ_EEEEENS4_13SM90_TMA_LOADENS4_14ComposedLayoutINS4_7SwizzleILi3ELi4ELi3EEENS4_18smem_ptr_flag_bitsILi32EEENST_INS5_IJNSA_ILi8EEENSA_ILi32EEEEEENS5_IJS19_SB_EEEEEEEvNS4_8identityES12_S1D_vS1E_EENS_8epilogue10collective6detail29Sm90TmaWarpSpecializedAdapterINS1H_15DefaultEpilogueISJ_SK_SK_NS1G_6thread17LinearCombinationISJ_Li1EffLNS1L_9ScaleType4KindE0ELNS_15FloatRoundStyleE2ESJ_EENS1_15EpilogueDefaultEEEEEvvEEEEvNT_6ParamsE)
        .other          _ZN7cutlass13device_kernelINS_4gemm6kernel13GemmUniversalIN4cute5tupleIJiiiiEEENS1_10collective13CollectiveMmaINS1_34MainloopSm90TmaGmmaWarpSpecializedILi2ENS5_IJNS4_1CILi1EEESB_SB_EEENS1_35KernelTmaWarpSpecializedCooperativeEEENS5_IJNSA_ILi128EEENSA_ILi256EEENSA_ILi64EEEEEENS_10tfloat32_tENS5_IJlSB_lEEESJ_SK_NS4_8TiledMMAINS4_8MMA_AtomIJNS4_4SM904GMMA30MMA_64x256x8_F32TF32TF32_SS_TNILNSO_7ScaleInE1ELSQ_1EEEEEENS4_6LayoutINS5_IJNSA_ILi2EEESB_SB_EEENS5_IJSB_NSA_ILi0EEESW_EEEEENS5_IJNS4_10UnderscoreESZ_SZ_EEEEENS4_13SM90_TMA_LOADENS4_14ComposedLayoutINS4_7SwizzleILi3ELi4ELi3EEENS4_18smem_ptr_flag_bitsILi32EEENST_INS5_IJNSA_ILi8EEENSA_ILi32EEEEEENS5_IJS19_SB_EEEEEEEvNS4_8identityES12_S1D_vS1E_EENS_8epilogue10collective6detail29Sm90TmaWarpSpecializedAdapterINS1H_15DefaultEpilogueISJ_SK_SK_NS1G_6thread17LinearCombinationISJ_Li1EffLNS1L_9ScaleType4KindE0ELNS_15FloatRoundStyleE2ESJ_EENS1_15EpilogueDefaultEEEEEvvEEEEvNT_6ParamsE,@"STO_CUDA_ENTRY STV_DEFAULT"
_ZN7cutlass13device_kernelINS_4gemm6kernel13GemmUniversalIN4cute5tupleIJiiiiEEENS1_10collective13CollectiveMmaINS1_34MainloopSm90TmaGmmaWarpSpecializedILi2ENS5_IJNS4_1CILi1EEESB_SB_EEENS1_35KernelTmaWarpSpecializedCooperativeEEENS5_IJNSA_ILi128EEENSA_ILi256EEENSA_ILi64EEEEEENS_10tfloat32_tENS5_IJlSB_lEEESJ_SK_NS4_8TiledMMAINS4_8MMA_AtomIJNS4_4SM904GMMA30MMA_64x256x8_F32TF32TF32_SS_TNILNSO_7ScaleInE1ELSQ_1EEEEEENS4_6LayoutINS5_IJNSA_ILi2EEESB_SB_EEENS5_IJSB_NSA_ILi0EEESW_EEEEENS5_IJNS4_10UnderscoreESZ_SZ_EEEEENS4_13SM90_TMA_LOADENS4_14ComposedLayoutINS4_7SwizzleILi3ELi4ELi3EEENS4_18smem_ptr_flag_bitsILi32EEENST_INS5_IJNSA_ILi8EEENSA_ILi32EEEEEENS5_IJS19_SB_EEEEEEEvNS4_8identityES12_S1D_vS1E_EENS_8epilogue10collective6detail29Sm90TmaWarpSpecializedAdapterINS1H_15DefaultEpilogueISJ_SK_SK_NS1G_6thread17LinearCombinationISJ_Li1EffLNS1L_9ScaleType4KindE0ELNS_15FloatRoundStyleE2ESJ_EENS1_15EpilogueDefaultEEEEEvvEEEEvNT_6ParamsE:
[----:B------:R-:W0:Y:S01]  /*0000*/  LDC R1, c[0x0][0x28] ;  /* 0x00000a00ff017b82 */ /* 0x000e220000000800 */
[----:B------:R-:W1:Y:S01]  /*0010*/  S2R R18, SR_TID.X ;  /* 0x0000000000127919 */ /* 0x000e620000002100 */
[----:B------:R-:W-:Y:S01]  /*0020*/  ELECT P0, URZ, PT ;  /* 0x00000000003f782f */ /* 0x000fe20003800000 */
[----:B------:R-:W-:Y:S01]  /*0030*/  BSSY B0, `(.L_x_0) ;  /* 0x000000f000007945 */ /* 0x000fe20003800000 */
[--C-:B-1----:R-:W-:Y:S02]  /*0040*/  SHF.R.U32.HI R0, RZ, 0x5, R18.reuse ;  /* 0x00000005ff007819 */ /* 0x102fe40000011612 */
[----:B------:R-:W-:-:S03]  /*0050*/  SHF.R.U32.HI R22, RZ, 0x7, R18 ;  /* 0x00000007ff167819 */ /* 0x000fc60000011612 */
[----:B------:R-:W1:Y:S04]  /*0060*/  SHFL.IDX PT, R5, R0, RZ, 0x1f ;  /* 0x00001fff00057589 */ /* 0x000e6800000e0000 */
[----:B------:R2:W3:Y:S01]  /*0070*/  SHFL.IDX PT, R8, R22, RZ, 0x1f ;  /* 0x00001fff16087589 */ /* 0x0004e200000e0000 */
[----:B-1----:R-:W-:-:S13]  /*0080*/  ISETP.NE.OR P0, PT, R5, RZ, !P0 ;  /* 0x000000ff0500720c */ /* 0x002fda0004705670 */
[----:B0-23--:R-:W-:Y:S05]  /*0090*/  @P0 BRA `(.L_x_1) ;  /* 0x0000000000200947 */ /* 0x00dfea0003800000 */
[----:B------:R-:W-:Y:S02]  /*00a0*/  ULDC.64 UR4, c[0x0][0x198] ;  /* 0x0000660000047ab9 */ /* 0x000fe40000000a00 */
[----:B------:R-:W-:Y:S02]  /*00b0*/  UIADD3 UR6, UP0, UR4, 0xf0, URZ ;  /* 0x000000f004067890 */ /* 0x000fe4000ff1e03f */
[----:B------:R-:W-:Y:S02]  /*00c0*/  UIADD3 UR4, UP1, UR4, 0x1f0, URZ ;  /* 0x000001f004047890 */ /* 0x000fe4000ff3e03f */
[----:B------:R-:W-:Y:S02]  /*00d0*/  UIADD3.X UR7, URZ, UR5, URZ, UP0, !UPT ;  /* 0x000000053f077290 */ /* 0x000fe400087fe43f */
[----:B------:R-:W-:-:S07]  /*00e0*/  UIADD3.X UR5, URZ, UR5, URZ, UP1, !UPT ;  /* 0x000000053f057290 */ /* 0x000fce0008ffe43f */
[----:B------:R0:W-:Y:S02]  /*00f0*/  UTMACCTL.PF [UR6] ;  /* 0x00000000060079b9 */ /* 0x0001e40008040000 */
[----:B------:R0:W-:Y:S02]  /*0100*/  UTMACCTL.PF [UR4] ;  /* 0x00000000040079b9 */ /* 0x0001e40008040000 */
[----:B0-----:R-:W-:Y:S01]  /*0110*/  NOP ;  /* 0x0000000000007918 */ /* 0x001fe20000000000 */
.L_x_1:
[----:B------:R-:W-:Y:S05]  /*0120*/  BSYNC B0 ;  /* 0x0000000000007941 */ /* 0x000fea0003800000 */
.L_x_0:
[----:B------:R-:W0:Y:S02]  /*0130*/  SHFL.IDX PT, R2, R0, RZ, 0x1f ;  /* 0x00001fff00027589 */ /* 0x000e2400000e0000 */
[----:B0-----:R-:W-:-:S13]  /*0140*/  ISETP.NE.AND P0, PT, R2, RZ, PT ;  /* 0x000000ff0200720c */ /* 0x001fda0003f05270 */
[----:B------:R-:W-:Y:S05]  /*0150*/  @P0 BRA `(.L_x_2) ;  /* 0x0000000000480947 */ /* 0x000fea0003800000 */
[----:B------:R-:W0:Y:S01]  /*0160*/  S2UR UR8, SR_CgaCtaId ;  /* 0x00000000000879c3 */ /* 0x000e220000008800 */
[----:B------:R-:W-:Y:S01]  /*0170*/  UMOV UR4, 0x400 ;  /* 0x0000040000047882 */ /* 0x000fe20000000000 */
[----:B------:R-:W-:Y:S01]  /*0180*/  UMOV UR5, 0x1 ;  /* 0x0000000100057882 */ /* 0x000fe20000000000 */
[----:B------:R-:W-:Y:S01]  /*0190*/  UMOV UR6, 0x100 ;  /* 0x0000010000067882 */ /* 0x000fe20000000000 */
[----:B------:R-:W-:Y:S01]  /*01a0*/  ELECT P0, URZ, PT ;  /* 0x00000000003f782f */ /* 0x000fe20003800000 */
[----:B------:R-:W-:-:S04]  /*01b0*/  UIADD3 UR6, -UR6, 0x100000, URZ ;  /* 0x0010000006067890 */ /* 0x000fc8000fffe13f */
[----:B------:R-:W-:Y:S02]  /*01c0*/  USHF.L.U32 UR7, UR6, 0xb, URZ ;  /* 0x0000000b06077899 */ /* 0x000fe4000800063f */
[----:B------:R-:W-:Y:S02]  /*01d0*/  USHF.L.U32 UR6, UR6, 0x1, URZ ;  /* 0x0000000106067899 */ /* 0x000fe4000800063f */
[----:B0-----:R-:W-:Y:S02]  /*01e0*/  ULEA UR8, UR8, UR4, 0x18 ;  /* 0x0000000408087291 */ /* 0x001fe4000f8ec03f */
[----:B------:R-:W-:-:S04]  /*01f0*/  UIADD3 UR4, -UR5, 0x100000, URZ ;  /* 0x0010000005047890 */ /* 0x000fc8000fffe13f */
[----:B------:R-:W-:Y:S02]  /*0200*/  USHF.L.U32 UR5, UR4, 0xb, URZ ;  /* 0x0000000b04057899 */ /* 0x000fe4000800063f */
[----:B------:R-:W-:Y:S01]  /*0210*/  USHF.L.U32 UR4, UR4, 0x1, URZ ;  /* 0x0000000104047899 */ /* 0x000fe2000800063f */
[----:B------:R-:W0:Y:S11]  /*0220*/  FENCE.VIEW.ASYNC.S ;  /* 0x00000000000073c6 */ /* 0x000e360000000000 */
[----:B0-----:R0:W1:Y:S01]  /*0230*/  SYNCS.EXCH.64 URZ, [UR8], UR4 ;  /* 0x00000004083f75b2 */ /* 0x0010620008000100 */
[----:B------:R0:W2:Y:S01]  /*0240*/  SYNCS.EXCH.64 URZ, [UR8+0x10], UR6 ;  /* 0x00001006083f75b2 */ /* 0x0000a20008000100 */
[----:B------:R0:W3:Y:S01]  /*0250*/  SYNCS.EXCH.64 URZ, [UR8+0x8], UR4 ;  /* 0x00000804083f75b2 */ /* 0x0000e20008000100 */
[----:B------:R0:W4:Y:S01]  /*0260*/  SYNCS.EXCH.64 URZ, [UR8+0x18], UR6 ;  /* 0x00001806083f75b2 */ /* 0x0001220008000100 */
[----:B------:R-:W-:Y:S01]  /*0270*/  NOP ;  /* 0x0000000000007918 */ /* 0x000fe20000000000 */
.L_x_2:
[----:B------:R-:W5:Y:S01]  /*0280*/  SHFL.IDX PT, R0, R0, RZ, 0x1f ;  /* 0x00001fff00007589 */ /* 0x000f6200000e0000 */
[----:B------:R-:W-:Y:S01]  /*0290*/  ELECT P0, URZ, PT ;  /* 0x00000000003f782f */ /* 0x000fe20003800000 */
[----:B------:R-:W1:Y:S01]  /*02a0*/  LDC R2, c[0x0][0x65c] ;  /* 0x00019700ff027b82 */ /* 0x000e620000000800 */
[----:B------:R-:W-:Y:S01]  /*02b0*/  SHF.R.S32.HI R6, RZ, 0x1f, R5 ;  /* 0x0000001fff067819 */ /* 0x000fe20000011405 */
[----:B------:R-:W2:Y:S01]  /*02c0*/  S2R R3, SR_CTAID.Y ;  /* 0x0000000000037919 */ /* 0x000ea20000002600 */
[----:B0-----:R-:W-:Y:S01]  /*02d0*/  UMOV UR4, 0x20 ;  /* 0x0000002000047882 */ /* 0x001fe20000000000 */
[----:B------:R-:W-:Y:S01]  /*02e0*/  ISETP.NE.AND P2, PT, R8, RZ, PT ;  /* 0x000000ff0800720c */ /* 0x000fe20003f45270 */
[----:B------:R-:W-:Y:S01]  /*02f0*/  NOP ;  /* 0x0000000000007918 */ /* 0x000fe20000000000 */
[----:B------:R-:W0:Y:S01]  /*0300*/  S2R R4, SR_CTAID.X ;  /* 0x0000000000047919 */ /* 0x000e220000002500 */
[----:B------:R-:W-:Y:S01]  /*0310*/  LEA.HI R6, R6, R5, RZ, 0x2 ;  /* 0x0000000506067211 */ /* 0x000fe200078f10ff */
[----:B------:R-:W-:Y:S01]  /*0320*/  NOP ;  /* 0x0000000000007918 */ /* 0x000fe20000000000 */
[----:B-----5:R-:W-:-:S02]  /*0330*/  ISETP.NE.OR P0, PT, R0, RZ, !P0 ;  /* 0x000000ff0000720c */ /* 0x020fc40004705670 */
[----:B-1----:R-:W-:-:S04]  /*0340*/  ISETP.NE.AND P3, PT, R2, 0x1, PT ;  /* 0x000000010200780c */ /* 0x002fc80003f65270 */
[----:B------:R-:W-:Y:S02]  /*0350*/  P2R R0, PR, RZ, 0x8 ;  /* 0x00000008ff007803 */ /* 0x000fe40000000000 */
[----:B------:R-:W-:-:S05]  /*0360*/  LOP3.LUT R0, R6, 0xfffffffc, RZ, 0xc0, !PT ;  /* 0xfffffffc06007812 */ /* 0x000fca00078ec0ff */
[----:B------:R-:W-:Y:S01]  /*0370*/  VOTEU.ALL UP0, P0 ;  /* 0x00000000003f7886 */ /* 0x000fe20000000000 */
[----:B------:R-:W-:Y:S01]  /*0380*/  IMAD.IADD R0, R5, 0x1, -R0 ;  /* 0x0000000105007824 */ /* 0x000fe200078e0a00 */
[----:B------:R-:W0:Y:S01]  /*0390*/  @P3 LDC R17, c[0x0][0x10] ;  /* 0x00000400ff113b82 */ /* 0x000e220000000800 */
[----:B------:R-:W-:Y:S01]  /*03a0*/  VOTEU.ALL UP1, P0 ;  /* 0x00000000003f7886 */ /* 0x000fe20000020000 */
[----:B--2---:R-:W-:Y:S01]  /*03b0*/  @P3 IMAD.MOV.U32 R6, RZ, RZ, R3 ;  /* 0x000000ffff063224 */ /* 0x004fe200078e0003 */
[----:B------:R-:W-:Y:S01]  /*03c0*/  @!UP0 UMOV UR6, 0x400 ;  /* 0x0000040000068882 */ /* 0x000fe20000000000 */
[----:B------:R-:W-:-:S04]  /*03d0*/  @!UP0 UIADD3 UR4, -UR4, 0x100000, URZ ;  /* 0x0010000004048890 */ /* 0x000fc8000fffe13f */
[----:B------:R-:W-:Y:S02]  /*03e0*/  @!UP0 USHF.L.U32 UR5, UR4, 0xb, URZ ;  /* 0x0000000b04058899 */ /* 0x000fe4000800063f */
[----:B------:R-:W-:Y:S01]  /*03f0*/  @!UP0 USHF.L.U32 UR4, UR4, 0x1, URZ ;  /* 0x0000000104048899 */ /* 0x000fe2000800063f */
[----:B------:R-:W-:Y:S02]  /*0400*/  @P3 IMAD.MOV.U32 R7, RZ, RZ, RZ ;  /* 0x000000ffff073224 */ /* 0x000fe400078e00ff */
[----:B------:R-:W-:Y:S01]  /*0410*/  IMAD.MOV.U32 R5, RZ, RZ, RZ ;  /* 0x000000ffff057224 */ /* 0x000fe200078e00ff */
[----:B------:R-:W1:Y:S01]  /*0420*/  @!UP0 S2UR UR7, SR_CgaCtaId ;  /* 0x00000000000789c3 */ /* 0x000e620000008800 */
[----:B------:R-:W-:-:S07]  /*0430*/  @P3 IMAD.MOV.U32 R11, RZ, RZ, RZ ;  /* 0x000000ffff0b3224 */ /* 0x000fce00078e00ff */
[----:B------:R-:W2:Y:S01]  /*0440*/  @!P3 LDC R9, c[0x0][0xc] ;  /* 0x00000300ff09bb82 */ /* 0x000ea20000000800 */
[----:B0-----:R-:W-:-:S04]  /*0450*/  @P3 IMAD.WIDE.U32 R16, R4, R17, R6 ;  /* 0x0000001104103225 */ /* 0x001fc800078e0006 */
[----:B------:R-:W-:Y:S01]  /*0460*/  @P3 IMAD.IADD R17, R17, 0x1, R11 ;  /* 0x0000000111113824 */ /* 0x000fe200078e020b */
[----:B-1----:R-:W-:Y:S01]  /*0470*/  @!UP0 ULEA UR6, UR7, UR6, 0x18 ;  /* 0x0000000607068291 */ /* 0x002fe2000f8ec03f */
[----:B------:R-:W-:Y:S01]  /*0480*/  VOTEU.ALL UP0, P0 ;  /* 0x00000000003f7886 */ /* 0x000fe20000000000 */
[----:B------:R-:W-:-:S04]  /*0490*/  ISETP.NE.AND P0, PT, R0, 0x3, PT ;  /* 0x000000030000780c */ /* 0x000fc80003f05270 */
[----:B------:R-:W-:Y:S01]  /*04a0*/  ISETP.EQ.OR P0, PT, R0, RZ, !P0 ;  /* 0x000000ff0000720c */ /* 0x000fe20004702670 */
[----:B--2---:R-:W-:-:S03]  /*04b0*/  @!P3 IMAD.WIDE.U32 R6, R9, R3, R4 ;  /* 0x000000030906b225 */ /* 0x004fc600078e0004 */
[C---:B------:R-:W-:Y:S01]  /*04c0*/  ISETP.EQ.AND P0, PT, R8.reuse, RZ, P0 ;  /* 0x000000ff0800720c */ /* 0x040fe20000702270 */
[----:B------:R-:W-:Y:S01]  /*04d0*/  VIADD R8, R8, 0xffffffff ;  /* 0xffffffff08087836 */ /* 0x000fe20000000000 */
[----:B------:R-:W0:Y:S02]  /*04e0*/  FENCE.VIEW.ASYNC.S ;  /* 0x00000000000073c6 */ /* 0x000e240000000000 */
[----:B0-----:R0:W3:Y:S01]  /*04f0*/  @!UP0 SYNCS.EXCH.64 URZ, [UR6+0x30], UR4 ;  /* 0x00003004063f85b2 */ /* 0x0010e20008000100 */
[----:B------:R-:W-:Y:S01]  /*0500*/  @!P3 IMAD.MOV.U32 R16, RZ, RZ, R6 ;  /* 0x000000ffff10b224 */ /* 0x000fe200078e0006 */
[----:B------:R-:W-:Y:S01]  /*0510*/  SEL R19, RZ, 0x1, !P0 ;  /* 0x00000001ff137807 */ /* 0x000fe20004000000 */
[----:B------:R-:W-:Y:S01]  /*0520*/  @!P3 IMAD.MOV.U32 R17, RZ, RZ, R7 ;  /* 0x000000ffff11b224 */ /* 0x000fe200078e0007 */
[----:B------:R-:W-:-:S04]  /*0530*/  ISETP.GE.U32.AND P1, PT, R8, 0x2, PT ;  /* 0x000000020800780c */ /* 0x000fc80003f26070 */
[----:B------:R-:W-:Y:S01]  /*0540*/  SEL R19, R19, 0x2, P1 ;  /* 0x0000000213137807 */ /* 0x000fe20000800000 */
[----:B------:R0:W3:Y:S01]  /*0550*/  @!UP1 SYNCS.EXCH.64 URZ, [UR6+0x38], UR4 ;  /* 0x00003804063f95b2 */ /* 0x0000e20008000100 */
[----:B------:R-:W-:Y:S01]  /*0560*/  NOP ;  /* 0x0000000000007918 */ /* 0x000fe20000000000 */
[----:B---34-:R-:W-:Y:S06]  /*0570*/  BAR.SYNC.DEFER_BLOCKING 0x0 ;  /* 0x0000000000007b1d */ /* 0x018fec0000010000 */
[----:B------:R-:W-:Y:S05]  /*0580*/  @!P2 BRA `(.L_x_3) ;  /* 0x0000009c0064a947 */ /* 0x000fea0003800000 */
[----:B------:R-:W-:-:S13]  /*0590*/  ISETP.GT.U32.AND P0, PT, R8, 0x1, PT ;  /* 0x000000010800780c */ /* 0x000fda0003f04070 */
[----:B0-----:R-:W-:Y:S05]  /*05a0*/  @P0 EXIT ;  /* 0x000000000000094d */ /* 0x001fea0003800000 */
[----:B------:R-:W-:Y:S01]  /*05b0*/  ULDC.64 UR4, c[0x0][0x650] ;  /* 0x0001940000047ab9 */ /* 0x000fe20000000a00 */
[----:B------:R-:W-:Y:S01]  /*05c0*/  PRMT R0, RZ, 0x7610, R0 ;  /* 0x00007610ff007816 */ /* 0x000fe20000000000 */
[----:B------:R-:W-:Y:S01]  /*05d0*/  IMAD.MOV.U32 R153, RZ, RZ, -0x1 ;  /* 0xffffffffff997424 */ /* 0x000fe200078e00ff */
[----:B------:R-:W-:Y:S01]  /*05e0*/  ISETP.GE.U32.AND P0, PT, R16, UR4, PT ;  /* 0x0000000410007c0c */ /* 0x000fe2000bf06070 */
[----:B------:R-:W-:Y:S02]  /*05f0*/  IMAD.MOV.U32 R152, RZ, RZ, -0x1 ;  /* 0xffffffffff987424 */ /* 0x000fe400078e00ff */
[----:B------:R-:W-:Y:S01]  /*0600*/  IMAD.MOV.U32 R23, RZ, RZ, -0x1 ;  /* 0xffffffffff177424 */ /* 0x000fe200078e00ff */
[----:B------:R-:W-:-:S13]  /*0610*/  ISETP.GE.U32.AND.EX P0, PT, R17, UR5, PT, P0 ;  /* 0x0000000511007c0c */ /* 0x000fda000bf06100 */
[----:B------:R-:W-:Y:S05]  /*0620*/  @P0 BRA `(.L_x_4) ;  /* 0x0000000400540947 */ /* 0x000fea0003800000 */
[----:B------:R-:W0:Y:S01]  /*0630*/  LDC.64 R14, c[0x0][0x628] ;  /* 0x00018a00ff0e7b82 */ /* 0x000e220000000a00 */
[----:B------:R-:W-:Y:S02]  /*0640*/  IMAD.MOV.U32 R6, RZ, RZ, R16 ;  /* 0x000000ffff067224 */ /* 0x000fe400078e0010 */
[----:B------:R-:W-:-:S05]  /*0650*/  IMAD.MOV.U32 R7, RZ, RZ, R17 ;  /* 0x000000ffff077224 */ /* 0x000fca00078e0011 */
[----:B------:R-:W1:Y:S08]  /*0660*/  LDC R0, c[0x0][0x630] ;  /* 0x00018c00ff007b82 */ /* 0x000e700000000800 */
[----:B------:R-:W2:Y:S01]  /*0670*/  LDC.64 R20, c[0x0][0x620] ;  /* 0x00018800ff147b82 */ /* 0x000ea20000000a00 */
[----:B0-----:R-:W-:-:S04]  /*0680*/  ISETP.NE.U32.AND P0, PT, R14, RZ, PT ;  /* 0x000000ff0e00720c */ /* 0x001fc80003f05070 */
[----:B------:R-:W-:-:S13]  /*0690*/  ISETP.NE.AND.EX P0, PT, R15, RZ, PT, P0 ;  /* 0x000000ff0f00720c */ /* 0x000fda0003f05300 */
[----:B-12---:R-:W-:Y:S05]  /*06a0*/  @!P0 BRA `(.L_x_5) ;  /* 0x0000000000288947 */ /* 0x006fea0003800000 */
[----:B------:R-:W0:Y:S02]  /*06b0*/  LDC R11, c[0x0][0x634] ;  /* 0x00018d00ff0b7b82 */ /* 0x000e240000000800 */
[----:B0-----:R-:W-:-:S05]  /*06c0*/  IADD3 R11, P0, R16, R11, RZ ;  /* 0x0000000b100b7210 */ /* 0x001fca0007f1e0ff */
[----:B------:R-:W-:-:S04]  /*06d0*/  IMAD.X R13, RZ, RZ, R17, P0 ;  /* 0x000000ffff0d7224 */ /* 0x000fc800000e0611 */
[----:B------:R-:W-:-:S04]  /*06e0*/  IMAD.WIDE.U32 R6, R13, R14, RZ ;  /* 0x0000000e0d067225 */ /* 0x000fc800078e00ff */
[----:B------:R-:W-:-:S04]  /*06f0*/  IMAD.WIDE.U32 R8, P0, R11, R15, R6 ;  /* 0x0000000f0b087225 */ /* 0x000fc80007800006 */
[----:B------:R-:W-:-:S04]  /*0700*/  IMAD.WIDE.U32 R6, R11, R14, RZ ;  /* 0x0000000e0b067225 */ /* 0x000fc800078e00ff */
[----:B------:R-:W-:Y:S01]  /*0710*/  IMAD.X R11, RZ, RZ, RZ, P0 ;  /* 0x000000ffff0b7224 */ /* 0x000fe200000e06ff */
[----:B------:R-:W-:Y:S01]  /*0720*/  IADD3 RZ, P0, R7, R8, RZ ;  /* 0x0000000807ff7210 */ /* 0x000fe20007f1e0ff */
[----:B------:R-:W-:-:S04]  /*0730*/  IMAD.MOV.U32 R10, RZ, RZ, R9 ;  /* 0x000000ffff0a7224 */ /* 0x000fc800078e0009 */
[----:B------:R-:W-:-:S08]  /*0740*/  IMAD.WIDE.U32.X R6, R13, R15, R10, P0 ;  /* 0x0000000f0d067225 */ /* 0x000fd000000e040a */
.L_x_5:
[-CC-:B------:R-:W-:Y:S01]  /*0750*/  SHF.R.U64 R23, R6, R0.reuse, R7.reuse ;  /* 0x0000000006177219 */ /* 0x180fe20000001207 */
[----:B------:R-:W0:Y:S01]  /*0760*/  LDC R10, c[0x0][0x618] ;  /* 0x00018600ff0a7b82 */ /* 0x000e220000000800 */
[----:B------:R-:W-:Y:S01]  /*0770*/  SHF.R.U32.HI R5, RZ, R0, R7 ;  /* 0x00000000ff057219 */ /* 0x000fe20000011607 */
[----:B------:R-:W-:Y:S01]  /*0780*/  ULDC UR4, c[0x0][0x150] ;  /* 0x0000540000047ab9 */ /* 0x000fe20000000800 */
[----:B------:R-:W-:Y:S02]  /*0790*/  IADD3 R9, P0, RZ, -R23, RZ ;  /* 0x80000017ff097210 */ /* 0x000fe40007f1e0ff */
[----:B------:R-:W-:-:S03]  /*07a0*/  I2FP.F32.U32 R0, R4 ;  /* 0x0000000400007245 */ /* 0x000fc60000201000 */
[----:B------:R-:W1:Y:S01]  /*07b0*/  LDC.64 R28, c[0x0][0x640] ;  /* 0x00019000ff1c7b82 */ /* 0x000e620000000a00 */
[----:B------:R-:W-:Y:S02]  /*07c0*/  IMAD.X R11, RZ, RZ, ~R5, P0 ;  /* 0x000000ffff0b7224 */ /* 0x000fe400000e0e05 */
[----:B------:R-:W-:Y:S01]  /*07d0*/  FMUL R0, R0, UR4 ;  /* 0x0000000400007c20 */ /* 0x000fe20008400000 */
[----:B------:R-:W-:Y:S01]  /*07e0*/  IMAD.WIDE.U32 R6, R9, R20, R16 ;  /* 0x0000001409067225 */ /* 0x000fe200078e0010 */
[----:B------:R-:W-:-:S03]  /*07f0*/  ULDC UR4, c[0x0][0x154] ;  /* 0x0000550000047ab9 */ /* 0x000fc60000000800 */
[----:B------:R-:W-:Y:S01]  /*0800*/  IMAD R8, R11, R20, RZ ;  /* 0x000000140b087224 */ /* 0x000fe200078e02ff */
[----:B------:R-:W2:Y:S01]  /*0810*/  LDC R5, c[0x0][0x144] ;  /* 0x00005100ff057b82 */ /* 0x000ea20000000800 */
[----:B------:R-:W3:Y:S02]  /*0820*/  F2I.U32.TRUNC.NTZ R0, R0 ;  /* 0x0000000000007305 */ /* 0x000ee4000020f000 */
[----:B------:R-:W-:-:S04]  /*0830*/  IMAD R9, R9, R21, R8 ;  /* 0x0000001509097224 */ /* 0x000fc800078e0208 */
[----:B------:R-:W-:Y:S01]  /*0840*/  IMAD.IADD R7, R7, 0x1, R9 ;  /* 0x0000000107077824 */ /* 0x000fe200078e0209 */
[----:B------:R-:W4:Y:S01]  /*0850*/  LDC R12, c[0x0][0x608] ;  /* 0x00018200ff0c7b82 */ /* 0x000f220000000800 */
[----:B------:R-:W-:-:S03]  /*0860*/  IMAD.MOV.U32 R9, RZ, RZ, -0x1 ;  /* 0xffffffffff097424 */ /* 0x000fc600078e00ff */
[-CC-:B0-----:R-:W-:Y:S02]  /*0870*/  SHF.R.U64 R20, R6, R10.reuse, R7.reuse ;  /* 0x0000000a06147219 */ /* 0x181fe40000001207 */
[----:B------:R-:W-:Y:S02]  /*0880*/  I2FP.F32.U32 R6, R3 ;  /* 0x0000000300067245 */ /* 0x000fe40000201000 */
[----:B------:R-:W0:Y:S01]  /*0890*/  LDC R26, c[0x0][0x658] ;  /* 0x00019600ff1a7b82 */ /* 0x000e220000000800 */
[----:B-1----:R-:W-:Y:S01]  /*08a0*/  ISETP.NE.U32.AND P0, PT, R28, RZ, PT ;  /* 0x000000ff1c00720c */ /* 0x002fe20003f05070 */
[----:B---3--:R-:W-:Y:S01]  /*08b0*/  IMAD.MOV R8, RZ, RZ, -R0 ;  /* 0x000000ffff087224 */ /* 0x008fe200078e0a00 */
[----:B------:R-:W-:Y:S01]  /*08c0*/  SHF.R.U32.HI R7, RZ, R10, R7 ;  /* 0x0000000aff077219 */ /* 0x000fe20000011607 */
[----:B------:R-:W-:Y:S01]  /*08d0*/  FMUL R6, R6, UR4 ;  /* 0x0000000406067c20 */ /* 0x000fe20008400000 */
[----:B------:R-:W-:-:S03]  /*08e0*/  ISETP.NE.AND.EX P0, PT, R29, RZ, PT, P0 ;  /* 0x000000ff1d00720c */ /* 0x000fc60003f05300 */
[----:B------:R-:W1:Y:S01]  /*08f0*/  LDC R14, c[0x0][0x148] ;  /* 0x00005200ff0e7b82 */ /* 0x000e620000000800 */
[----:B--2---:R-:W-:-:S07]  /*0900*/  IMAD R0, R5, R8, R4 ;  /* 0x0000000805007224 */ /* 0x004fce00078e0204 */
[----:B------:R-:W2:Y:S01]  /*0910*/  LDC R24, c[0x0][0x600] ;  /* 0x00018000ff187b82 */ /* 0x000ea20000000800 */
[-CC-:B----4-:R-:W-:Y:S02]  /*0920*/  SHF.R.U64 R30, R20, R12.reuse, R7.reuse ;  /* 0x0000000c141e7219 */ /* 0x190fe40000001207 */
[----:B------:R-:W-:Y:S01]  /*0930*/  SHF.R.U32.HI R5, RZ, R12, R7 ;  /* 0x0000000cff057219 */ /* 0x000fe20000011607 */
[----:B------:R-:W-:Y:S01]  /*0940*/  IMAD.MOV.U32 R7, RZ, RZ, 0x1 ;  /* 0x00000001ff077424 */ /* 0x000fe200078e00ff */
[----:B------:R3:W4:Y:S03]  /*0950*/  F2I.U32.TRUNC.NTZ R12, R6 ;  /* 0x00000006000c7305 */ /* 0x000726000020f000 */
[----:B------:R-:W1:Y:S01]  /*0960*/  LDC R15, c[0x0][0x648] ;  /* 0x00019200ff0f7b82 */ /* 0x000e620000000800 */
[-C--:B0-----:R-:W-:Y:S02]  /*0970*/  SHF.L.U32 R4, R9, R26.reuse, RZ ;  /* 0x0000001a09047219 */ /* 0x081fe400000006ff */
[----:B------:R-:W-:-:S02]  /*0980*/  SHF.R.U64 R32, R30, R26, R5 ;  /* 0x0000001a1e207219 */ /* 0x000fc40000001205 */
[----:B------:R-:W-:Y:S02]  /*0990*/  LOP3.LUT R11, RZ, R4, RZ, 0x33, !PT ;  /* 0x00000004ff0b7212 */ /* 0x000fe400078e33ff */
[-C--:B------:R-:W-:Y:S01]  /*09a0*/  SHF.R.U32.HI R5, RZ, R26.reuse, R5 ;  /* 0x0000001aff057219 */ /* 0x080fe20000011605 */
[----:B------:R-:W0:Y:S01]  /*09b0*/  LDC R21, c[0x0][0x638] ;  /* 0x00018e00ff157b82 */ /* 0x000e220000000800 */
[----:B------:R-:W-:Y:S01]  /*09c0*/  SHF.L.U32 R10, R7, R26, RZ ;  /* 0x0000001a070a7219 */ /* 0x000fe200000006ff */
[----:B------:R-:W-:-:S06]  /*09d0*/  IMAD.MOV.U32 R4, RZ, RZ, R32 ;  /* 0x000000ffff047224 */ /* 0x000fcc00078e0020 */
[----:B------:R-:W0:Y:S01]  /*09e0*/  LDC R153, c[0x0][0x610] ;  /* 0x00018400ff997b82 */ /* 0x000e220000000800 */
[----:B---34-:R-:W-:Y:S05]  /*09f0*/  @!P0 BRA `(.L_x_6) ;  /* 0x0000000000288947 */ /* 0x018fea0003800000 */
[----:B------:R-:W3:Y:S02]  /*0a00*/  LDC R9, c[0x0][0x64c] ;  /* 0x00019300ff097b82 */ /* 0x000ee40000000800 */
[----:B---3--:R-:W-:-:S05]  /*0a10*/  IADD3 R9, P0, R32, R9, RZ ;  /* 0x0000000920097210 */ /* 0x008fca0007f1e0ff */
        /* <DEDUP_REMOVED lines=8> */
.L_x_6:
[----:B-1----:R-:W-:Y:S01]  /*0aa0*/  SHF.R.U64 R4, R4, R15, R5 ;  /* 0x0000000f04047219 */ /* 0x002fe20000001205 */
[----:B--2---:R-:W-:Y:S01]  /*0ab0*/  VIADD R5, R24, 0xffffffff ;  /* 0xffffffff18057836 */ /* 0x004fe20000000000 */
[----:B------:R-:W-:Y:S01]  /*0ac0*/  LOP3.LUT R11, R30, R11, RZ, 0xc0, !PT ;  /* 0x0000000b1e0b7212 */ /* 0x000fe200078ec0ff */
[----:B------:R-:W-:Y:S02]  /*0ad0*/  IMAD.MOV R12, RZ, RZ, -R12 ;  /* 0x000000ffff0c7224 */ /* 0x000fe400078e0a0c */
[----:B------:R-:W-:Y:S02]  /*0ae0*/  IMAD.MOV R6, RZ, RZ, -R4 ;  /* 0x000000ffff067224 */ /* 0x000fe400078e0a04 */
[----:B------:R-:W-:Y:S01]  /*0af0*/  IMAD R11, R10, R4, R11 ;  /* 0x000000040a0b7224 */ /* 0x000fe200078e020b */
[----:B------:R-:W-:Y:S01]  /*0b00*/  LOP3.LUT R4, R20, R5, RZ, 0xc0, !PT ;  /* 0x0000000514047212 */ /* 0x000fe200078ec0ff */
[----:B------:R-:W-:Y:S02]  /*0b10*/  @P3 IMAD R0, R14, R12, R3 ;  /* 0x0000000c0e003224 */ /* 0x000fe400078e0203 */
[----:B0-----:R-:W-:-:S02]  /*0b20*/  IMAD R3, R6, R21, R32 ;  /* 0x0000001506037224 */ /* 0x001fc400078e0220 */
[----:B------:R-:W-:Y:S02]  /*0b30*/  IMAD R153, R11, R153, R0 ;  /* 0x000000990b997224 */ /* 0x000fe400078e0200 */
[----:B------:R-:W-:Y:S02]  /*0b40*/  IMAD R4, R3, R24, R4 ;  /* 0x0000001803047224 */ /* 0x000fe400078e0204 */
[----:B------:R-:W-:-:S03]  /*0b50*/  IMAD.MOV.U32 R0, RZ, RZ, 0x1 ;  /* 0x00000001ff007424 */ /* 0x000fc600078e00ff */
[----:B------:R-:W-:Y:S02]  /*0b60*/  SEL R152, R4, R153, !P3 ;  /* 0x0000009904987207 */ /* 0x000fe40005800000 */
[----:B------:R-:W-:-:S07]  /*0b70*/  SEL R153, R153, R4, !P3 ;  /* 0x0000000499997207 */ /* 0x000fce0005800000 */
.L_x_4:
[----:B------:R-:W-:-:S08]  /*0b80*/  NOP ;  /* 0x0000000000007918 */ /* 0x000fd00000000000 */
[----:B------:R-:W0:Y:S02]  /*0b90*/  USETMAXREG.TRY_ALLOC.CTAPOOL UP0, 0xe8 ;  /* 0x000000e8000079c8 */ /* 0x000e240008000600 */
[----:B0-----:R-:W-:-:S13]  /*0ba0*/  PLOP3.LUT P0, PT, PT, PT, UP0, 0x80, 0x0 ;  /* 0x000000000000781c */ /* 0x001fda0003f0f008 */
[----:B------:R-:W-:Y:S05]  /*0bb0*/  @!P0 BRA `(.L_x_4) ;  /* 0xfffffffc00f08947 */ /* 0x000fea000383ffff */
[----:B------:R-:W-:Y:S01]  /*0bc0*/  ULDC.64 UR4, c[0x0][0x598] ;  /* 0x0001660000047ab9 */ /* 0x000fe20000000a00 */
[----:B------:R-:W-:Y:S01]  /*0bd0*/  ULDC.64 UR36, c[0x0][0x208] ;  /* 0x0000820000247ab9 */ /* 0x000fe20000000a00 */
[----:B------:R-:W-:-:S04]  /*0be0*/  ISETP.NE.U32.AND P0, PT, RZ, UR4, PT ;  /* 0x00000004ff007c0c */ /* 0x000fc8000bf05070 */
[----:B------:R-:W-:-:S13]  /*0bf0*/  ISETP.NE.AND.EX P0, PT, RZ, UR5, PT, P0 ;  /* 0x00000005ff007c0c */ /* 0x000fda000bf05300 */
[----:B------:R-:W-:Y:S05]  /*0c00*/  @!P0 BRA `(.L_x_7) ;  /* 0x00000000001c8947 */ /* 0x000fea0003800000 */
[----:B------:R-:W0:Y:S02]  /*0c10*/  LDC.64 R4, c[0x0][0x598] ;  /* 0x00016600ff047b82 */ /* 0x000e240000000a00 */
[----:B0-----:R-:W2:Y:S02]  /*0c20*/  LDG.E.64 R4, desc[UR36][R4.64] ;  /* 0x0000002404047981 */ /* 0x001ea4000c1e1b00 */
[----:B--2---:R-:W-:-:S04]  /*0c30*/  ISETP.NE.U32.AND P0, PT, R4, RZ, PT ;  /* 0x000000ff0400720c */ /* 0x004fc80003f05070 */
[----:B------:R-:W-:-:S13]  /*0c40*/  ISETP.NE.AND.EX P0, PT, R5, RZ, PT, P0 ;  /* 0x000000ff0500720c */ /* 0x000fda0003f05300 */
[----:B------:R-:W-:Y:S05]  /*0c50*/  @!P0 BRA `(.L_x_7) ;  /* 0x0000000000088947 */ /* 0x000fea0003800000 */
[----:B------:R0:W5:Y:S01]  /*0c60*/  LD.E R154, desc[UR36][R4.64] ;  /* 0x00000024049a7980 */ /* 0x000162000c101900 */
[----:B------:R-:W-:Y:S05]  /*0c70*/  BRA `(.L_x_8) ;  /* 0x0000000000247947 */ /* 0x000fea0003800000 */
.L_x_7:
[----:B------:R-:W-:Y:S02]  /*0c80*/  ULDC.64 UR4, c[0x0][0x588] ;  /* 0x0001620000047ab9 */ /* 0x000fe40000000a00 */
[----:B------:R-:W-:-:S04]  /*0c90*/  ISETP.NE.U32.AND P0, PT, RZ, UR4, PT ;  /* 0x00000004ff007c0c */ /* 0x000fc8000bf05070 */
[----:B------:R-:W-:-:S13]  /*0ca0*/  ISETP.NE.AND.EX P0, PT, RZ, UR5, PT, P0 ;  /* 0x00000005ff007c0c */ /* 0x000fda000bf05300 */
[----:B------:R-:W-:Y:S05]  /*0cb0*/  @!P0 BRA `(.L_x_9) ;  /* 0x00000000000c8947 */ /* 0x000fea0003800000 */
[----:B------:R-:W0:Y:S02]  /*0cc0*/  LDC.64 R154, c[0x0][0x588] ;  /* 0x00016200ff9a7b82 */ /* 0x000e240000000a00 */
[----:B0-----:R1:W5:Y:S01]  /*0cd0*/  LDG.E R154, desc[UR36][R154.64] ;  /* 0x000000249a9a7981 */ /* 0x001362000c1e1900 */
[----:B------:R-:W-:Y:S05]  /*0ce0*/  BRA `(.L_x_8) ;  /* 0x0000000000087947 */ /* 0x000fea0003800000 */
.L_x_9:
[----:B------:R-:W-:Y:S02]  /*0cf0*/  ULDC UR4, c[0x0][0x580] ;  /* 0x0001600000047ab9 */ /* 0x000fe40000000800 */
[----:B------:R-:W-:-:S07]  /*0d00*/  IMAD.U32 R154, RZ, RZ, UR4 ;  /* 0x00000004ff9a7e24 */ /* 0x000fce000f8e00ff */
.L_x_8:
[----:B------:R-:W-:Y:S02]  /*0d10*/  ULDC.64 UR4, c[0x0][0x5a0] ;  /* 0x0001680000047ab9 */ /* 0x000fe40000000a00 */
[----:B------:R-:W-:-:S04]  /*0d20*/  ISETP.NE.U32.AND P0, PT, RZ, UR4, PT ;  /* 0x00000004ff007c0c */ /* 0x000fc8000bf05070 */
[----:B------:R-:W-:-:S13]  /*0d30*/  ISETP.NE.AND.EX P0, PT, RZ, UR5, PT, P0 ;  /* 0x00000005ff007c0c */ /* 0x000fda000bf05300 */
[----:B------:R-:W-:Y:S05]  /*0d40*/  @!P0 BRA `(.L_x_10) ;  /* 0x00000000001c8947 */ /* 0x000fea0003800000 */
[----:B0-----:R-:W0:Y:S02]  /*0d50*/  LDC.64 R4, c[0x0][0x5a0] ;  /* 0x00016800ff047b82 */ /* 0x001e240000000a00 */
[----:B0-----:R-:W2:Y:S02]  /*0d60*/  LDG.E.64 R4, desc[UR36][R4.64] ;  /* 0x0000002404047981 */ /* 0x001ea4000c1e1b00 */
[----:B--2---:R-:W-:-:S04]  /*0d70*/  ISETP.NE.U32.AND P0, PT, R4, RZ, PT ;  /* 0x000000ff0400720c */ /* 0x004fc80003f05070 */
[----:B------:R-:W-:-:S13]  /*0d80*/  ISETP.NE.AND.EX P0, PT, R5, RZ, PT, P0 ;  /* 0x000000ff0500720c */ /* 0x000fda0003f05300 */
[----:B------:R-:W-:Y:S05]  /*0d90*/  @!P0 BRA `(.L_x_10) ;  /* 0x0000000000088947 */ /* 0x000fea0003800000 */
[----:B-1----:R0:W5:Y:S01]  /*0da0*/  LD.E R155, desc[UR36][R4.64] ;  /* 0x00000024049b7980 */ /* 0x002162000c101900 */
[----:B------:R-:W-:Y:S05]  /*0db0*/  BRA `(.L_x_11) ;  /* 0x0000000000247947 */ /* 0x000fea0003800000 */
.L_x_10:
[----:B------:R-:W-:Y:S02]  /*0dc0*/  ULDC.64 UR4, c[0x0][0x590] ;  /* 0x0001640000047ab9 */ /* 0x000fe40000000a00 */
[----:B------:R-:W-:-:S04]  /*0dd0*/  ISETP.NE.U32.AND P0, PT, RZ, UR4, PT ;  /* 0x00000004ff007c0c */ /* 0x000fc8000bf05070 */
[----:B------:R-:W-:-:S13]  /*0de0*/  ISETP.NE.AND.EX P0, PT, RZ, UR5, PT, P0 ;  /* 0x00000005ff007c0c */ /* 0x000fda000bf05300 */
[----:B------:R-:W-:Y:S05]  /*0df0*/  @!P0 BRA `(.L_x_12) ;  /* 0x00000000000c8947 */ /* 0x000fea0003800000 */
[----:B0-----:R-:W1:Y:S02]  /*0e00*/  LDC.64 R4, c[0x0][0x590] ;  /* 0x00016400ff047b82 */ /* 0x001e640000000a00 */
[----:B-1----:R1:W5:Y:S01]  /*0e10*/  LDG.E R155, desc[UR36][R4.64] ;  /* 0x00000024049b7981 */ /* 0x002362000c1e1900 */
[----:B------:R-:W-:Y:S05]  /*0e20*/  BRA `(.L_x_11) ;  /* 0x0000000000087947 */ /* 0x000fea0003800000 */
.L_x_12:
[----:B------:R-:W-:Y:S02]  /*0e30*/  ULDC UR4, c[0x0][0x584] ;  /* 0x0001610000047ab9 */ /* 0x000fe40000000800 */
[----:B-1----:R-:W-:-:S07]  /*0e40*/  IMAD.U32 R155, RZ, RZ, UR4 ;  /* 0x00000004ff9b7e24 */ /* 0x002fce000f8e00ff */
.L_x_11:
[----:B------:R-:W-:-:S13]  /*0e50*/  LOP3.LUT P0, RZ, R0, 0xff, RZ, 0xc0, !PT ;  /* 0x000000ff00ff7812 */ /* 0x000fda000780c0ff */
[----:B------:R-:W-:Y:S05]  /*0e60*/  @!P0 EXIT ;  /* 0x000000000000894d */ /* 0x000fea0003800000 */
[----:B------:R-:W-:Y:S01]  /*0e70*/  ULDC UR4, c[0x0][0x28c] ;  /* 0x0000a30000047ab9 */ /* 0x000fe20000000800 */
[----:B------:R-:W-:Y:S01]  /*0e80*/  LOP3.LUT R160, R19, 0x1, RZ, 0xfc, !PT ;  /* 0x0000000113a07812 */ /* 0x000fe200078efcff */
[----:B------:R-:W-:Y:S01]  /*0e90*/  UIADD3 UR4, UR4, 0x3f, URZ ;  /* 0x0000003f04047890 */ /* 0x000fe2000fffe03f */
[----:B------:R-:W-:Y:S01]  /*0ea0*/  UMOV UR38, URZ ;  /* 0x0000003f00267c82 */ /* 0x000fe20008000000 */
[----:B------:R-:W-:Y:S02]  /*0eb0*/  UMOV UR39, URZ ;  /* 0x0000003f00277c82 */ /* 0x000fe40008000000 */
[----:B------:R-:W-:-:S04]  /*0ec0*/  USHF.R.S32.HI UR5, URZ, 0x1f, UR4 ;  /* 0x0000001f3f057899 */ /* 0x000fc80008011404 */
[----:B------:R-:W-:-:S04]  /*0ed0*/  ULEA.HI UR5, UR5, UR4, URZ, 0x6 ;  /* 0x0000000405057291 */ /* 0x000fc8000f8f303f */
[----:B------:R-:W-:-:S12]  /*0ee0*/  USHF.R.S32.HI UR40, URZ, 0x6, UR5 ;  /* 0x000000063f287899 */ /* 0x000fd80008011405 */
.L_x_286:
[----:B------:R-:W-:Y:S01]  /*0ef0*/  LOP3.LUT R0, R18, 0x80, RZ, 0xc0, !PT ;  /* 0x0000008012007812 */ /* 0x000fe200078ec0ff */
[----:B--2---:R-:W2:Y:S01]  /*0f00*/  S2UR UR7, SR_CgaCtaId ;  /* 0x00000000000779c3 */ /* 0x004ea20000008800 */
[----:B------:R-:W-:Y:S02]  /*0f10*/  UMOV UR6, 0x400 ;  /* 0x0000040000067882 */ /* 0x000fe40000000000 */
[----:B------:R-:W-:-:S06]  /*0f20*/  SHF.R.U32.HI R0, RZ, 0x7, R0 ;  /* 0x00000007ff007819 */ /* 0x000fcc0000011600 */
[----:B---3--:R-:W3:Y:S01]  /*0f30*/  SHFL.IDX PT, R0, R0, RZ, 0x1f ;  /* 0x00001fff00007589 */ /* 0x008ee200000e0000 */
[----:B--2---:R-:W-:Y:S01]  /*0f40*/  ULEA UR42, UR7, UR6, 0x18 ;  /* 0x00000006072a7291 */ /* 0x004fe2000f8ec03f */
[----:B---3--:R-:W-:-:S13]  /*0f50*/  R2UR UR4, R0 ;  /* 0x00000000000472ca */ /* 0x008fda00000e0000 */
[----:B------:R-:W-:-:S04]  /*0f60*/  ULEA.HI UR5, UR4, UR4, URZ, 0x1 ;  /* 0x0000000404057291 */ /* 0x000fc8000f8f083f */
[----:B------:R-:W-:-:S04]  /*0f70*/  ULOP3.LUT UR5, UR5, 0x7fffe, URZ, 0xc0, !UPT ;  /* 0x0007fffe05057892 */ /* 0x000fc8000f8ec03f */
[----:B------:R-:W-:-:S03]  /*0f80*/  UIADD3 UR5, UR4, -UR5, URZ ;  /* 0x8000000504057290 */ /* 0x000fc6000fffe03f */
[----:B------:R-:W-:Y:S01]  /*0f90*/  ULDC UR4, c[0x0][0x28c] ;  /* 0x0000a30000047ab9 */ /* 0x000fe20000000800 */
[----:B------:R-:W-:Y:S01]  /*0fa0*/  ULEA UR5, UR5, UR42, 0xd ;  /* 0x0000002a05057291 */ /* 0x000fe2000f8e683f */
[----:B------:R-:W-:-:S03]  /*0fb0*/  ISETP.LT.AND P0, PT, RZ, UR4, PT ;  /* 0x00000004ff007c0c */ /* 0x000fc6000bf01270 */
[----:B------:R-:W-:-:S04]  /*0fc0*/  UIADD3 UR5, UR5, 0x100, URZ ;  /* 0x0000010005057890 */ /* 0x000fc8000fffe03f */
[----:B------:R-:W-:-:S04]  /*0fd0*/  USHF.R.U32.HI UR5, URZ, 0x4, UR5 ;  /* 0x000000043f057899 */ /* 0x000fc80008011605 */
[----:B------:R-:W-:Y:S02]  /*0fe0*/  ULOP3.LUT UR41, UR5, 0x3fff, URZ, 0xc0, !UPT ;  /* 0x00003fff05297892 */ /* 0x000fe4000f8ec03f */
[----:B-1--4-:R-:W-:Y:S10]  /*0ff0*/  @P0 BRA `(.L_x_13) ;  /* 0x0000000000400947 */ /* 0x012ff40003800000 */
[----:B------:R-:W-:Y:S01]  /*1000*/  MOV R0, 0x0 ;  /* 0x0000000000007802 */ /* 0x000fe20000000f00 */
[----:B------:R-:W-:Y:S01]  /*1010*/  ULDC.64 UR4, c[0x4][0x68] ;  /* 0x01001a0000047ab9 */ /* 0x000fe20000000a00 */
[----:B------:R-:W-:Y:S01]  /*1020*/  ULDC.64 UR6, c[0x4][0x8] ;  /* 0x0100020000067ab9 */ /* 0x000fe20000000a00 */
[----:B01----:R-:W-:Y:S01]  /*1030*/  IMAD.U32 R4, RZ, RZ, UR4 ;  /* 0x00000004ff047e24 */ /* 0x003fe2000f8e00ff */
[----:B------:R0:W1:Y:S01]  /*1040*/  LDC.64 R14, c[0x4][R0] ;  /* 0x01000000000e7b82 */ /* 0x0000620000000a00 */
[----:B------:R-:W-:Y:S01]  /*1050*/  IMAD.U32 R5, RZ, RZ, UR5 ;  /* 0x00000005ff057e24 */ /* 0x000fe2000f8e00ff */
[----:B------:R-:W-:Y:S01]  /*1060*/  ULDC.64 UR4, c[0x4][0x70] ;  /* 0x01001c0000047ab9 */ /* 0x000fe20000000a00 */
[----:B------:R-:W-:Y:S02]  /*1070*/  IMAD.U32 R10, RZ, RZ, UR6 ;  /* 0x00000006ff0a7e24 */ /* 0x000fe4000f8e00ff */
[----:B------:R-:W-:Y:S02]  /*1080*/  IMAD.U32 R6, RZ, RZ, UR4 ;  /* 0x00000004ff067e24 */ /* 0x000fe4000f8e00ff */
[----:B------:R-:W-:-:S02]  /*1090*/  IMAD.U32 R7, RZ, RZ, UR5 ;  /* 0x00000005ff077e24 */ /* 0x000fc4000f8e00ff */
[----:B------:R-:W-:Y:S02]  /*10a0*/  IMAD.U32 R11, RZ, RZ, UR7 ;  /* 0x00000007ff0b7e24 */ /* 0x000fe4000f8e00ff */
[----:B------:R-:W-:Y:S02]  /*10b0*/  IMAD.MOV.U32 R8, RZ, RZ, 0x1e1 ;  /* 0x000001e1ff087424 */ /* 0x000fe400078e00ff */
[----:B------:R-:W-:Y:S02]  /*10c0*/  IMAD.MOV.U32 R12, RZ, RZ, 0x1 ;  /* 0x00000001ff0c7424 */ /* 0x000fe400078e00ff */
[----:B0-----:R-:W-:-:S07]  /*10d0*/  IMAD.MOV.U32 R13, RZ, RZ, RZ ;  /* 0x000000ffff0d7224 */ /* 0x001fce00078e00ff */
[----:B------:R-:W-:-:S07]  /*10e0*/  LEPC R20, `(.L_x_13) ;  /* 0x000000001014794e */ /* 0x000fce0000000000 */
[----:B-1---5:R-:W-:Y:S05]  /*10f0*/  CALL.ABS.NOINC R14 ;  /* 0x000000000e007343 */ /* 0x022fea0003c00000 */
.L_x_13:
[----:B------:R-:W-:-:S13]  /*1100*/  ISETP.NE.AND P0, PT, R160, 0x3, PT ;  /* 0x00000003a000780c */ /* 0x000fda0003f05270 */
[----:B------:R-:W-:Y:S05]  /*1110*/  @!P0 BRA `(.L_x_14) ;  /* 0x0000000000048947 */ /* 0x000fea0003800000 */
[----:B------:R-:W-:Y:S01]  /*1120*/  BPT.TRAP 0x1 ;  /* 0x000000040000795c */ /* 0x000fe20000300000 */
.L_x_14:
[----:B------:R-:W-:Y:S02]  /*1130*/  IMAD.U32 R3, RZ, RZ, UR39 ;  /* 0x00000027ff037e24 */ /* 0x000fe4000f8e00ff */
[----:B------:R-:W-:-:S03]  /*1140*/  IMAD.U32 R0, RZ, RZ, UR38 ;  /* 0x00000026ff007e24 */ /* 0x000fc6000f8e00ff */
[----:B------:R-:W-:Y:S02]  /*1150*/  LEA R3, R3, UR42, 0x3 ;  /* 0x0000002a03037c11 */ /* 0x000fe4000f8e18ff */
[----:B------:R-:W-:-:S04]  /*1160*/  SHF.L.U32 R0, R0, 0x1f, RZ ;  /* 0x0000001f00007819 */ /* 0x000fc800000006ff */
[----:B------:R2:W3:Y:S01]  /*1170*/  SYNCS.PHASECHK.TRANS64.TRYWAIT P1, [R3+URZ], R0 ;  /* 0x00000000030075a7 */ /* 0x0004e2000802017f */
[----:B------:R-:W-:Y:S05]  /*1180*/  @!P0 BRA `(.L_x_15) ;  /* 0x0000000000048947 */ /* 0x000fea0003800000 */
[----:B------:R-:W-:Y:S01]  /*1190*/  BPT.TRAP 0x1 ;  /* 0x000000040000795c */ /* 0x000fe20000300000 */
.L_x_15:
[----:B---3--:R-:W-:Y:S05]  /*11a0*/  @P1 BRA `(.L_x_16) ;  /* 0x0000000000081947 */ /* 0x008fea0003800000 */
[----:B------:R-:W3:Y:S02]  /*11b0*/  SYNCS.PHASECHK.TRANS64.TRYWAIT P1, [R3+URZ], R0 ;  /* 0x00000000030075a7 */ /* 0x000ee4000802017f */
[----:B---3--:R-:W-:Y:S05]  /*11c0*/  @!P1 BRA `(.L_x_17) ;  /* 0x000000a400cc9947 */ /* 0x008fea0003800000 */
.L_x_16:
[----:B------:R-:W-:-:S04]  /*11d0*/  UISETP.LT.AND UP0, UPT, UR40, 0x1, UPT ;  /* 0x000000012800788c */ /* 0x000fc8000bf01270 */
[----:B------:R-:W-:-:S04]  /*11e0*/  USEL UR4, UR40, 0x1, UP0 ;  /* 0x0000000128047887 */ /* 0x000fc80008000000 */
[----:B------:R-:W-:-:S06]  /*11f0*/  UIADD3 UR4, UR40, -UR4, URZ ;  /* 0x8000000428047290 */ /* 0x000fcc000fffe03f */
[----:B--23--:R-:W-:Y:S01]  /*1200*/  IMAD.U32 R0, RZ, RZ, UR4 ;  /* 0x00000004ff007e24 */ /* 0x00cfe2000f8e00ff */
[----:B------:R-:W-:Y:S05]  /*1210*/  WARPSYNC.ALL ;  /* 0x0000000000007948 */ /* 0x000fea0003800000 */
[----:B------:R-:W-:Y:S01]  /*1220*/  ISETP.GE.AND P1, PT, R0, 0x1, PT ;  /* 0x000000010000780c */ /* 0x000fe20003f26270 */
[----:B------:R-:W-:Y:S01]  /*1230*/  UIADD3 UR4, UR42, 0x10100, URZ ;  /* 0x000101002a047890 */ /* 0x000fe2000fffe03f */
[----:B------:R-:W-:Y:S01]  /*1240*/  WARPGROUP.ARRIVE ;  /* 0x00000000000079c5 */ /* 0x000fe20000000000 */
[----:B------:R-:W-:Y:S01]  /*1250*/  UMOV UR9, 0x40000040 ;  /* 0x4000004000097882 */ /* 0x000fe20000000000 */
[----:B------:R-:W-:Y:S01]  /*1260*/  UMOV UR11, 0x40000040 ;  /* 0x40000040000b7882 */ /* 0x000fe20000000000 */
[----:B------:R-:W-:-:S04]  /*1270*/  USHF.R.U32.HI UR4, URZ, 0x4, UR4 ;  /* 0x000000043f047899 */ /* 0x000fc80008011604 */
[----:B------:R-:W-:Y:S02]  /*1280*/  ULOP3.LUT UR5, UR4, 0x3fff, URZ, 0xc0, !UPT ;  /* 0x00003fff04057892 */ /* 0x000fe4000f8ec03f */
[----:B------:R-:W-:Y:S02]  /*1290*/  ULOP3.LUT UR4, UR41, 0x10000, URZ, 0xfc, !UPT ;  /* 0x0001000029047892 */ /* 0x000fe4000f8efc3f */
[----:B------:R-:W-:Y:S02]  /*12a0*/  ULOP3.LUT UR5, UR5, 0x10000, URZ, 0xfc, !UPT ;  /* 0x0001000005057892 */ /* 0x000fe4000f8efc3f */
[----:B------:R-:W-:Y:S02]  /*12b0*/  ULEA UR6, UR39, UR4, 0xb ;  /* 0x0000000427067291 */ /* 0x000fe4000f8e583f */
[----:B------:R-:W-:-:S05]  /*12c0*/  ULEA UR7, UR39, UR5, 0xc ;  /* 0x0000000527077291 */ /* 0x000fca000f8e603f */
[----:B------:R-:W-:Y:S02]  /*12d0*/  UMOV UR8, UR6 ;  /* 0x0000000600087c82 */ /* 0x000fe40008000000 */
[----:B------:R-:W-:Y:S02]  /*12e0*/  UMOV UR10, UR7 ;  /* 0x00000007000a7c82 */ /* 0x000fe40008000000 */
[----:B------:R-:W-:Y:S01]  /*12f0*/  HGMMA.64x256x8.F32.TF32 R24, gdesc[UR8], RZ, !UPT, gsb0 ;  /* 0x07e00000081879f0 */ /* 0x000fe2000c0028ff */
[----:B------:R-:W-:Y:S02]  /*1300*/  UIADD3 UR8, UR6, 0x2, URZ ;  /* 0x0000000206087890 */ /* 0x000fe4000fffe03f */
[----:B------:R-:W-:Y:S01]  /*1310*/  UIADD3 UR10, UR7, 0x2, URZ ;  /* 0x00000002070a7890 */ /* 0x000fe2000fffe03f */
[----:B------:R-:W-:Y:S01]  /*1320*/  UMOV UR9, 0x40000040 ;  /* 0x4000004000097882 */ /* 0x000fe20000000000 */
[----:B------:R-:W-:Y:S01]  /*1330*/  UMOV UR11, 0x40000040 ;  /* 0x40000040000b7882 */ /* 0x000fe20000000000 */
[----:B------:R-:W-:-:S02]  /*1340*/  WARPGROUP.DEPBAR.LE gsb0, 0x0 ;  /* 0x00008000000079c5 */ /* 0x000fc40000010000 */
[----:B------:R-:W-:-:S15]  /*1350*/  WARPGROUP.ARRIVE ;  /* 0x00000000000079c5 */ /* 0x000fde0000000000 */
[----:B------:R-:W-:-:S05]  /*1360*/  NOP ;  /* 0x0000000000007918 */ /* 0x000fca0000000000 */
[----:B------:R-:W-:Y:S01]  /*1370*/  HGMMA.64x256x8.F32.TF32 R24, gdesc[UR8], R24, gsb0 ;  /* 0x07e00000081879f0 */ /* 0x000fe20008002818 */
[----:B------:R-:W-:Y:S02]  /*1380*/  UIADD3 UR8, UR6, 0x4, URZ ;  /* 0x0000000406087890 */ /* 0x000fe4000fffe03f */
[----:B------:R-:W-:Y:S01]  /*1390*/  UIADD3 UR10, UR7, 0x4, URZ ;  /* 0x00000004070a7890 */ /* 0x000fe2000fffe03f */
[----:B------:R-:W-:Y:S01]  /*13a0*/  UMOV UR9, 0x40000040 ;  /* 0x4000004000097882 */ /* 0x000fe20000000000 */
[----:B------:R-:W-:Y:S01]  /*13b0*/  UMOV UR11, 0x40000040 ;  /* 0x40000040000b7882 */ /* 0x000fe20000000000 */
[----:B------:R-:W-:Y:S02]  /*13c0*/  WARPGROUP.DEPBAR.LE gsb0, 0x0 ;  /* 0x00008000000079c5 */ /* 0x000fe40000010000 */
        /* <DEDUP_REMOVED lines=42> */
[----:B------:R-:W-:Y:S03]  /*1670*/  HGMMA.64x256x8.F32.TF32 R24, gdesc[UR8], R24, gsb0 ;  /* 0x07e00000081879f0 */ /* 0x000fe60008002818 */
[----:B------:R-:W-:Y:S02]  /*1680*/  WARPGROUP.DEPBAR.LE gsb0, 0x0 ;  /* 0x00008000000079c5 */ /* 0x000fe40000010000 */
[----:B------:R-:W-:Y:S05]  /*1690*/  @!P1 BRA `(.L_x_18) ;  /* 0x0000000400a49947 */ /* 0x000fea0003800000 */
[----:B------:R-:W-:-:S04]  /*16a0*/  UIADD3 UR6, UR39, 0x1, URZ ;  /* 0x0000000127067890 */ /* 0x000fc8000fffe03f */
[----:B------:R-:W-:-:S04]  /*16b0*/  UISETP.NE.AND UP0, UPT, UR6, 0x2, UPT ;  /* 0x000000020600788c */ /* 0x000fc8000bf05270 */
[----:B------:R-:W-:Y:S02]  /*16c0*/  USEL UR7, URZ, 0x1, UP0 ;  /* 0x000000013f077887 */ /* 0x000fe40008000000 */
[----:B------:R-:W-:Y:S02]  /*16d0*/  USEL UR6, UR6, URZ, UP0 ;  /* 0x0000003f06067287 */ /* 0x000fe40008000000 */
[----:B------:R-:W-:-:S06]  /*16e0*/  ULOP3.LUT UR7, UR38, UR7, URZ, 0x3c, !UPT ;  /* 0x0000000726077292 */ /* 0x000fcc000f8e3c3f */
[----:B01----:R-:W-:Y:S01]  /*16f0*/  IMAD.U32 R5, RZ, RZ, UR7 ;  /* 0x00000007ff057e24 */ /* 0x003fe2000f8e00ff */
[----:B------:R-:W-:-:S06]  /*1700*/  UMOV UR7, UR39 ;  /* 0x0000002700077c82 */ /* 0x000fcc0008000000 */
.L_x_25:
[----:B01----:R-:W-:Y:S05]  /*1710*/  @!P0 BRA `(.L_x_19) ;  /* 0x0000000000048947 */ /* 0x003fea0003800000 */
[----:B------:R-:W-:Y:S01]  /*1720*/  BPT.TRAP 0x1 ;  /* 0x000000040000795c */ /* 0x000fe20000300000 */
.L_x_19:
[----:B------:R-:W0:Y:S01]  /*1730*/  S2UR UR9, SR_CgaCtaId ;  /* 0x00000000000979c3 */ /* 0x000e220000008800 */
[----:B------:R-:W-:Y:S01]  /*1740*/  UMOV UR8, 0x400 ;  /* 0x0000040000087882 */ /* 0x000fe20000000000 */
[----:B------:R-:W-:Y:S01]  /*1750*/  SHF.L.U32 R3, R5, 0x1f, RZ ;  /* 0x0000001f05037819 */ /* 0x000fe200000006ff */
[----:B0-----:R-:W-:-:S04]  /*1760*/  ULEA UR8, UR9, UR8, 0x18 ;  /* 0x0000000809087291 */ /* 0x001fc8000f8ec03f */
[----:B------:R-:W-:-:S09]  /*1770*/  ULEA UR9, UR6, UR8, 0x3 ;  /* 0x0000000806097291 */ /* 0x000fd2000f8e183f */
[----:B------:R0:W1:Y:S01]  /*1780*/  SYNCS.PHASECHK.TRANS64.TRYWAIT P1, [UR9], R3 ;  /* 0x00000003ff0075a7 */ /* 0x0000620008020149 */
[----:B------:R-:W-:Y:S05]  /*1790*/  @!P0 BRA `(.L_x_20) ;  /* 0x0000000000048947 */ /* 0x000fea0003800000 */
[----:B------:R-:W-:Y:S01]  /*17a0*/  BPT.TRAP 0x1 ;  /* 0x000000040000795c */ /* 0x000fe20000300000 */
.L_x_20:
[----:B-1----:R-:W-:Y:S05]  /*17b0*/  @P1 BRA `(.L_x_21) ;  /* 0x0000000000081947 */ /* 0x002fea0003800000 */
[----:B------:R-:W1:Y:S02]  /*17c0*/  SYNCS.PHASECHK.TRANS64.TRYWAIT P1, [UR9], R3 ;  /* 0x00000003ff0075a7 */ /* 0x000e640008020149 */
[----:B-1----:R-:W-:Y:S05]  /*17d0*/  @!P1 BRA `(.L_x_22) ;  /* 0x000000a0005c9947 */ /* 0x002fea0003800000 */
.L_x_21:
[----:B------:R-:W-:Y:S01]  /*17e0*/  ULEA UR9, UR6, UR4, 0xb ;  /* 0x0000000406097291 */ /* 0x000fe2000f8e583f */
[----:B------:R-:W-:Y:S01]  /*17f0*/  WARPGROUP.ARRIVE ;  /* 0x00000000000079c5 */ /* 0x000fe20000000000 */
[----:B------:R-:W-:Y:S01]  /*1800*/  ULEA UR10, UR6, UR5, 0xc ;  /* 0x00000005060a7291 */ /* 0x000fe2000f8e603f */
[----:B------:R-:W-:Y:S01]  /*1810*/  UMOV UR13, 0x40000040 ;  /* 0x40000040000d7882 */ /* 0x000fe20000000000 */
[----:B------:R-:W-:-:S03]  /*1820*/  UMOV UR15, 0x40000040 ;  /* 0x40000040000f7882 */ /* 0x000fc60000000000 */
[----:B------:R-:W-:Y:S02]  /*1830*/  UMOV UR12, UR9 ;  /* 0x00000009000c7c82 */ /* 0x000fe40008000000 */
[----:B------:R-:W-:Y:S02]  /*1840*/  UMOV UR14, UR10 ;  /* 0x0000000a000e7c82 */ /* 0x000fe40008000000 */
[----:B------:R-:W-:Y:S01]  /*1850*/  HGMMA.64x256x8.F32.TF32 R24, gdesc[UR12], R24, gsb0 ;  /* 0x07e000000c1879f0 */ /* 0x000fe20008002818 */
        /* <DEDUP_REMOVED lines=58> */
[----:B------:R-:W-:Y:S01]  /*1c00*/  BPT.TRAP 0x1 ;  /* 0x000000040000795c */ /* 0x000fe20000300000 */
.L_x_23:
[----:B------:R-:W-:Y:S01]  /*1c10*/  ULEA UR8, UR7, UR8, 0x3 ;  /* 0x0000000807087291 */ /* 0x000fe2000f8e183f */
[----:B------:R-:W-:-:S03]  /*1c20*/  ISETP.GT.U32.AND P1, PT, R19, 0x1, PT ;  /* 0x000000011300780c */ /* 0x000fc60003f24070 */
[----:B------:R-:W-:-:S04]  /*1c30*/  UIADD3 UR8, UR8, 0x10, URZ ;  /* 0x0000001008087890 */ /* 0x000fc8000fffe03f */
[----:B------:R-:W-:-:S09]  /*1c40*/  UPRMT UR8, URZ, 0x654, UR8 ;  /* 0x000006543f087896 */ /* 0x000fd20008000008 */
[----:B------:R-:W-:Y:S01]  /*1c50*/  SYNCS.ARRIVE.TRANS64.RED.A1T0 RZ, [UR8], RZ ;  /* 0x000000ffffff79a7 */ /* 0x000fe20008100408 */
[----:B------:R-:W-:Y:S05]  /*1c60*/  @P1 BRA `(.L_x_24) ;  /* 0x0000000000041947 */ /* 0x000fea0003800000 */
[----:B------:R-:W-:Y:S01]  /*1c70*/  BPT.TRAP 0x1 ;  /* 0x000000040000795c */ /* 0x000fe20000300000 */
.L_x_24:
[----:B------:R-:W-:Y:S01]  /*1c80*/  UIADD3 UR6, UR6, 0x1, URZ ;  /* 0x0000000106067890 */ /* 0x000fe2000fffe03f */
[C---:B------:R-:W-:Y:S01]  /*1c90*/  ISETP.GT.AND P1, PT, R0.reuse, 0x1, PT ;  /* 0x000000010000780c */ /* 0x040fe20003f24270 */
[----:B------:R-:W-:Y:S01]  /*1ca0*/  UIADD3 UR7, UR7, 0x1, URZ ;  /* 0x0000000107077890 */ /* 0x000fe2000fffe03f */
[----:B------:R-:W-:Y:S01]  /*1cb0*/  VIADD R0, R0, 0xffffffff ;  /* 0xffffffff00007836 */ /* 0x000fe20000000000 */
[----:B------:R-:W-:Y:S02]  /*1cc0*/  UISETP.NE.AND UP0, UPT, UR6, 0x2, UPT ;  /* 0x000000020600788c */ /* 0x000fe4000bf05270 */
[----:B------:R-:W-:Y:S02]  /*1cd0*/  UISETP.NE.AND UP1, UPT, UR7, 0x2, UPT ;  /* 0x000000020700788c */ /* 0x000fe4000bf25270 */
[----:B------:R-:W-:Y:S02]  /*1ce0*/  USEL UR8, URZ, 0x1, UP0 ;  /* 0x000000013f087887 */ /* 0x000fe40008000000 */
[----:B------:R-:W-:-:S02]  /*1cf0*/  USEL UR6, UR6, URZ, UP0 ;  /* 0x0000003f06067287 */ /* 0x000fc40008000000 */
[----:B------:R-:W-:Y:S02]  /*1d00*/  USEL UR7, UR7, URZ, UP1 ;  /* 0x0000003f07077287 */ /* 0x000fe40008800000 */
[----:B------:R-:W-:Y:S01]  /*1d10*/  LOP3.LUT R5, R5, UR8, RZ, 0x3c, !PT ;  /* 0x0000000805057c12 */ /* 0x000fe2000f8e3cff */
[----:B------:R-:W-:Y:S09]  /*1d20*/  @P1 BRA `(.L_x_25) ;  /* 0xfffffff800781947 */ /* 0x000ff2000383ffff */
.L_x_18:
[----:B------:R-:W2:Y:S02]  /*1d30*/  LDC R0, c[0x0][0x28c] ;  /* 0x0000a300ff007b82 */ /* 0x000ea40000000800 */
[----:B--2---:R-:W-:-:S13]  /*1d40*/  ISETP.GE.AND P1, PT, R0, 0x1, PT ;  /* 0x000000010000780c */ /* 0x004fda0003f26270 */
[----:B------:R-:W-:Y:S05]  /*1d50*/  @!P1 BRA `(.L_x_26) ;  /* 0x0000000000409947 */ /* 0x000fea0003800000 */
[----:B------:R-:W-:Y:S05]  /*1d60*/  @!P0 BRA `(.L_x_27) ;  /* 0x0000000000048947 */ /* 0x000fea0003800000 */
[----:B------:R-:W-:Y:S01]  /*1d70*/  BPT.TRAP 0x1 ;  /* 0x000000040000795c */ /* 0x000fe20000300000 */
.L_x_27:
[----:B------:R-:W2:Y:S01]  /*1d80*/  S2UR UR6, SR_CgaCtaId ;  /* 0x00000000000679c3 */ /* 0x000ea20000008800 */
[----:B------:R-:W-:Y:S01]  /*1d90*/  UISETP.LT.AND UP0, UPT, UR40, 0x1, UPT ;  /* 0x000000012800788c */ /* 0x000fe2000bf01270 */
[----:B------:R-:W-:Y:S01]  /*1da0*/  ISETP.GT.U32.AND P0, PT, R19, 0x1, PT ;  /* 0x000000011300780c */ /* 0x000fe20003f04070 */
[----:B------:R-:W-:Y:S02]  /*1db0*/  UMOV UR5, 0x400 ;  /* 0x0000040000057882 */ /* 0x000fe40000000000 */
[----:B------:R-:W-:-:S04]  /*1dc0*/  USEL UR4, UR40, 0x1, UP0 ;  /* 0x0000000128047887 */ /* 0x000fc80008000000 */
[----:B------:R-:W-:-:S04]  /*1dd0*/  UIADD3 UR4, UR39, UR40, -UR4 ;  /* 0x0000002827047290 */ /* 0x000fc8000fffe804 */
[----:B------:R-:W-:-:S04]  /*1de0*/  USHF.L.U32 UR4, UR4, 0x3, URZ ;  /* 0x0000000304047899 */ /* 0x000fc8000800063f */
[----:B------:R-:W-:Y:S02]  /*1df0*/  ULOP3.LUT UR4, UR4, 0x8, URZ, 0xc0, !UPT ;  /* 0x0000000804047892 */ /* 0x000fe4000f8ec03f */
[----:B--2---:R-:W-:-:S04]  /*1e00*/  ULEA UR5, UR6, UR5, 0x18 ;  /* 0x0000000506057291 */ /* 0x004fc8000f8ec03f */
[----:B------:R-:W-:-:S04]  /*1e10*/  UIADD3 UR4, UR5, 0x10, UR4 ;  /* 0x0000001005047890 */ /* 0x000fc8000fffe004 */
[----:B------:R-:W-:-:S09]  /*1e20*/  UPRMT UR4, URZ, 0x654, UR4 ;  /* 0x000006543f047896 */ /* 0x000fd20008000004 */
[----:B------:R-:W-:Y:S01]  /*1e30*/  SYNCS.ARRIVE.TRANS64.RED.A1T0 RZ, [UR4], RZ ;  /* 0x000000ffffff79a7 */ /* 0x000fe20008100404 */
[----:B------:R-:W-:Y:S05]  /*1e40*/  @P0 BRA `(.L_x_26) ;  /* 0x0000000000040947 */ /* 0x000fea0003800000 */
[----:B------:R-:W-:Y:S01]  /*1e50*/  BPT.TRAP 0x1 ;  /* 0x000000040000795c */ /* 0x000fe20000300000 */
.L_x_26:
[----:B------:R-:W2:Y:S01]  /*1e60*/  LDC R7, c[0x0][0x288] ;  /* 0x0000a200ff077b82 */ /* 0x000ea20000000800 */
[----:B01----:R-:W-:Y:S01]  /*1e70*/  SHF.R.U32.HI R3, RZ, 0x2, R18 ;  /* 0x00000002ff037819 */ /* 0x003fe20000011612 */
[----:B------:R-:W-:Y:S01]  /*1e80*/  UIADD3 UR39, UR40, UR39, URZ ;  /* 0x0000002728277290 */ /* 0x000fe2000fffe03f */
[C---:B------:R-:W-:Y:S01]  /*1e90*/  LOP3.LUT R4, R18.reuse, 0x60, RZ, 0xc0, !PT ;  /* 0x0000006012047812 */ /* 0x040fe200078ec0ff */
[----:B------:R-:W-:Y:S01]  /*1ea0*/  ULDC UR8, c[0x0][0x284] ;  /* 0x0000a10000087ab9 */ /* 0x000fe20000000800 */
[----:B------:R-:W-:Y:S01]  /*1eb0*/  LOP3.LUT R3, R3, 0x7, RZ, 0xc0, !PT ;  /* 0x0000000703037812 */ /* 0x000fe200078ec0ff */
[----:B------:R-:W-:Y:S01]  /*1ec0*/  USHF.R.U32.HI UR4, URZ, 0x1, UR39 ;  /* 0x000000013f047899 */ /* 0x000fe20008011627 */
[----:B------:R-:W-:Y:S01]  /*1ed0*/  SHF.R.U32.HI R10, RZ, 0x1, R4 ;  /* 0x00000001ff0a7819 */ /* 0x000fe20000011604 */
[----:B------:R-:W-:Y:S01]  /*1ee0*/  IMAD.SHL.U32 R4, R18, 0x2, RZ ;  /* 0x0000000212047824 */ /* 0x000fe200078e00ff */
[----:B------:R-:W-:Y:S01]  /*1ef0*/  LOP3.LUT R0, R22, 0x1, RZ, 0xc0, !PT ;  /* 0x0000000116007812 */ /* 0x000fe200078ec0ff */
[----:B------:R-:W-:Y:S01]  /*1f00*/  ULOP3.LUT UR4, UR4, 0x1, URZ, 0xc0, !UPT ;  /* 0x0000000104047892 */ /* 0x000fe2000f8ec03f */
[----:B------:R-:W-:Y:S01]  /*1f10*/  IADD3 R5, RZ, -R10, -R3 ;  /* 0x8000000aff057210 */ /* 0x000fe20007ffe803 */
[----:B------:R-:W-:Y:S01]  /*1f20*/  UISETP.GT.U32.AND UP1, UPT, UR39, 0x1, UPT ;  /* 0x000000012700788c */ /* 0x000fe2000bf24070 */
[----:B------:R-:W-:Y:S01]  /*1f30*/  LOP3.LUT R9, R4, 0x6, RZ, 0xc0, !PT ;  /* 0x0000000604097812 */ /* 0x000fe200078ec0ff */
[C---:B------:R-:W-:Y:S01]  /*1f40*/  IMAD.SHL.U32 R6, R0.reuse, 0x40, RZ ;  /* 0x0000004000067824 */ /* 0x040fe200078e00ff */
[----:B------:R-:W-:Y:S01]  /*1f50*/  UISETP.NE.U32.AND UP0, UPT, UR4, 0x1, UPT ;  /* 0x000000010400788c */ /* 0x000fe2000bf05070 */
[----:B------:R-:W-:Y:S01]  /*1f60*/  IMAD R11, R0, -0x40, R5 ;  /* 0xffffffc0000b7824 */ /* 0x000fe200078e0205 */
[----:B------:R-:W-:Y:S01]  /*1f70*/  LOP3.LUT R0, R18, 0x3, RZ, 0xc0, !PT ;  /* 0x0000000312007812 */ /* 0x000fe200078ec0ff */
[----:B------:R-:W-:Y:S01]  /*1f80*/  ULDC.64 UR6, c[0x0][0x5d0] ;  /* 0x0001740000067ab9 */ /* 0x000fe20000000a00 */
[----:B------:R-:W-:Y:S01]  /*1f90*/  PRMT R8, R9, 0x6540, R152 ;  /* 0x0000654009087816 */ /* 0x000fe20000000098 */
[----:B------:R-:W-:Y:S01]  /*1fa0*/  IMAD.SHL.U32 R152, R152, 0x100, RZ ;  /* 0x0000010098987824 */ /* 0x000fe200078e00ff */
[----:B------:R-:W-:Y:S01]  /*1fb0*/  SHF.R.S32.HI R21, RZ, 0x1f, R23 ;  /* 0x0000001fff157819 */ /* 0x000fe20000011417 */
[----:B------:R-:W-:Y:S01]  /*1fc0*/  UISETP.LT.U32.AND UP1, UPT, UR40, 0x2, UP1 ;  /* 0x000000022800788c */ /* 0x000fe20008f21070 */
[----:B------:R-:W-:Y:S01]  /*1fd0*/  SHF.R.S32.HI R9, RZ, 0x1f, R8 ;  /* 0x0000001fff097819 */ /* 0x000fe20000011408 */
[----:B--2---:R-:W-:Y:S01]  /*1fe0*/  IMAD R13, R0, -0x2, R7 ;  /* 0xfffffffe000d7824 */ /* 0x004fe200078e0207 */
[----:B------:R-:W-:Y:S01]  /*1ff0*/  ISETP.GE.AND P0, PT, R152, R7, PT ;  /* 0x000000079800720c */ /* 0x000fe20003f06270 */
[----:B------:R-:W-:Y:S01]  /*2000*/  IMAD.SHL.U32 R0, R153, 0x80, RZ ;  /* 0x0000008099007824 */ /* 0x000fe200078e00ff */
[----:B------:R-:W-:Y:S01]  /*2010*/  UISETP.GT.U32.AND UP0, UPT, UR40, 0x1, !UP0 ;  /* 0x000000012800788c */ /* 0x000fe2000c704070 */
[----:B------:R-:W-:Y:S01]  /*2020*/  IMAD R4, R21, UR6, RZ ;  /* 0x0000000615047c24 */ /* 0x000fe2000f8e02ff */
[----:B------:R-:W-:Y:S01]  /*2030*/  LOP3.LUT R3, R6, 0x40, R3, 0xe2, !PT ;  /* 0x0000004006037812 */ /* 0x000fe200078ee203 */
[----:B------:R-:W-:Y:S01]  /*2040*/  USEL UR5, URZ, 0x1, !UP1 ;  /* 0x000000013f057887 */ /* 0x000fe2000c800000 */
[C---:B------:R-:W-:Y:S01]  /*2050*/  ISETP.GE.OR P0, PT, R0.reuse, UR8, P0 ;  /* 0x0000000800007c0c */ /* 0x040fe20008706670 */
[----:B------:R-:W-:Y:S01]  /*2060*/  USEL UR4, URZ, 0x1, !UP0 ;  /* 0x000000013f047887 */ /* 0x000fe2000c000000 */
[----:B------:R-:W-:Y:S01]  /*2070*/  IMAD.WIDE R6, R153, 0x80, RZ ;  /* 0x0000008099067825 */ /* 0x000fe200078e02ff */
[----:B------:R-:W-:Y:S01]  /*2080*/  ULOP3.LUT UR39, UR39, 0x1, URZ, 0xc0, !UPT ;  /* 0x0000000127277892 */ /* 0x000fe2000f8ec03f */
[----:B------:R-:W-:Y:S01]  /*2090*/  IADD3 R0, -R0, UR8, R11 ;  /* 0x0000000800007c10 */ /* 0x000fe2000fffe10b */
[----:B------:R-:W-:Y:S01]  /*20a0*/  ULOP3.LUT UR38, UR4, UR38, UR5, 0x96, !UPT ;  /* 0x0000002604267292 */ /* 0x000fe2000f8e9605 */
[C---:B------:R-:W-:Y:S01]  /*20b0*/  IMAD R15, R23.reuse, UR7, R4 ;  /* 0x00000007170f7c24 */ /* 0x040fe2000f8e0204 */
[----:B------:R-:W-:Y:S01]  /*20c0*/  LOP3.LUT R169, R6, R3, R10, 0xfe, !PT ;  /* 0x0000000306a97212 */ /* 0x000fe200078efe0a */
[----:B------:R-:W-:-:S04]  /*20d0*/  IMAD.WIDE.U32 R4, R23, UR6, R8 ;  /* 0x0000000617047c25 */ /* 0x000fc8000f8e0008 */
[----:B------:R-:W-:Y:S02]  /*20e0*/  IMAD.IADD R5, R5, 0x1, R15 ;  /* 0x0000000105057824 */ /* 0x000fe400078e020f */
[----:B------:R-:W-:Y:S02]  /*20f0*/  IMAD.IADD R3, R13, 0x1, -R152 ;  /* 0x000000010d037824 */ /* 0x000fe400078e0a98 */
[----:B------:R-:W-:Y:S01]  /*2100*/  IMAD.MOV.U32 R153, RZ, RZ, -0x1 ;  /* 0xffffffffff997424 */ /* 0x000fe200078e00ff */
[----:B------:R-:W-:Y:S06]  /*2110*/  @P0 BRA `(.L_x_28) ;  /* 0x0000007800d80947 */ /* 0x000fec0003800000 */
[----:B------:R-:W0:Y:S01]  /*2120*/  LDC.64 R10, c[0x0][0x5c8] ;  /* 0x00017200ff0a7b82 */ /* 0x000e220000000a00 */
[----:B-----5:R-:W-:Y:S01]  /*2130*/  FSETP.NEU.AND P0, PT, R155, RZ, PT ;  /* 0x000000ff9b00720b */ /* 0x020fe20003f0d000 */
[----:B------:R-:W-:Y:S01]  /*2140*/  BSSY B0, `(.L_x_28) ;  /* 0x00007b3000007945 */ /* 0x000fe20003800000 */
[----:B------:R-:W-:-:S04]  /*2150*/  ISETP.GT.AND P1, PT, R3, RZ, PT ;  /* 0x000000ff0300720c */ /* 0x000fc80003f24270 */
[----:B------:R-:W-:Y:S01]  /*2160*/  ISETP.GT.AND P2, PT, R0, RZ, P1 ;  /* 0x000000ff0000720c */ /* 0x000fe20000f44270 */
[-C--:B0-----:R-:W-:Y:S02]  /*2170*/  IMAD R12, R7, R10.reuse, RZ ;  /* 0x0000000a070c7224 */ /* 0x081fe400078e02ff */
[----:B------:R-:W-:-:S04]  /*2180*/  IMAD.WIDE.U32 R162, R169, R10, R4 ;  /* 0x0000000aa9a27225 */ /* 0x000fc800078e0004 */
[----:B------:R-:W-:-:S04]  /*2190*/  IMAD R5, R169, R11, R12 ;  /* 0x0000000ba9057224 */ /* 0x000fc800078e020c */
[----:B------:R-:W-:Y:S01]  /*21a0*/  IMAD.IADD R171, R163, 0x1, R5 ;  /* 0x00000001a3ab7824 */ /* 0x000fe200078e0205 */
[----:B------:R-:W-:Y:S06]  /*21b0*/  @!P0 BRA `(.L_x_29) ;  /* 0x0000005400948947 */ /* 0x000fec0003800000 */
[----:B------:R-:W0:Y:S01]  /*21c0*/  LDC.64 R14, c[0x0][0x5b8] ;  /* 0x00016e00ff0e7b82 */ /* 0x000e220000000a00 */
[----:B------:R-:W-:-:S07]  /*21d0*/  ULDC.64 UR4, c[0x0][0x5c0] ;  /* 0x0001700000047ab9 */ /* 0x000fce0000000a00 */
[----:B------:R-:W1:Y:S08]  /*21e0*/  LDC.64 R166, c[0x0][0x5b0] ;  /* 0x00016c00ffa67b82 */ /* 0x000e700000000a00 */
[----:B------:R-:W2:Y:S01]  /*21f0*/  LDC.64 R12, c[0x0][0x5a8] ;  /* 0x00016a00ff0c7b82 */ /* 0x000ea20000000a00 */
[-C--:B0-----:R-:W-:Y:S02]  /*2200*/  IMAD R4, R21, R14.reuse, RZ ;  /* 0x0000000e15047224 */ /* 0x081fe400078e02ff */
[----:B------:R-:W-:-:S04]  /*2210*/  IMAD.WIDE.U32 R164, R23, R14, R8 ;  /* 0x0000000e17a47225 */ /* 0x000fc800078e0008 */
[----:B------:R-:W-:Y:S02]  /*2220*/  IMAD R161, R23, R15, R4 ;  /* 0x0000000f17a17224 */ /* 0x000fe400078e0204 */
[-C--:B-1----:R-:W-:Y:S02]  /*2230*/  IMAD R6, R7, R166.reuse, RZ ;  /* 0x000000a607067224 */ /* 0x082fe400078e02ff */
[----:B------:R-:W-:Y:S02]  /*2240*/  IMAD.IADD R21, R165, 0x1, R161 ;  /* 0x00000001a5157824 */ /* 0x000fe400078e02a1 */
[----:B------:R-:W-:Y:S02]  /*2250*/  IMAD.MOV.U32 R20, RZ, RZ, R164 ;  /* 0x000000ffff147224 */ /* 0x000fe400078e00a4 */
[C---:B------:R-:W-:Y:S02]  /*2260*/  IMAD R163, R169.reuse, R167, R6 ;  /* 0x000000a7a9a37224 */ /* 0x040fe400078e0206 */
[----:B------:R-:W-:-:S04]  /*2270*/  IMAD.WIDE.U32 R4, R169, R166, R20 ;  /* 0x000000a6a9047225 */ /* 0x000fc800078e0014 */
[----:B------:R-:W-:Y:S01]  /*2280*/  IMAD.IADD R5, R5, 0x1, R163 ;  /* 0x0000000105057824 */ /* 0x000fe200078e02a3 */
[----:B--2---:R-:W-:-:S04]  /*2290*/  LEA R6, P0, R4, R12, 0x2 ;  /* 0x0000000c04067211 */ /* 0x004fc800078010ff */
[----:B------:R-:W-:-:S05]  /*22a0*/  LEA.HI.X R7, R4, R13, R5, 0x2, P0 ;  /* 0x0000000d04077211 */ /* 0x000fca00000f1405 */
[----:B------:R0:W2:Y:S01]  /*22b0*/  @P2 LDG.E.LTC128B R15, desc[UR36][R6.64] ;  /* 0x00000024060f2981 */ /* 0x0000a2000c1e1920 */
[----:B------:R-:W-:Y:S01]  /*22c0*/  IMAD.WIDE.U32 R4, R169, R166, R8 ;  /* 0x000000a6a9047225 */ /* 0x000fe200078e0008 */
[----:B------:R-:W-:Y:S01]  /*22d0*/  ISETP.GT.AND P0, PT, R3, 0x1, PT ;  /* 0x000000010300780c */ /* 0x000fe20003f04270 */
[----:B------:R-:W-:Y:S02]  /*22e0*/  BSSY B1, `(.L_x_30) ;  /* 0x0000013000017945 */ /* 0x000fe40003800000 */
[----:B------:R-:W-:Y:S02]  /*22f0*/  IMAD.IADD R5, R163, 0x1, R5 ;  /* 0x00000001a3057824 */ /* 0x000fe400078e0205 */
[----:B------:R-:W-:Y:S02]  /*2300*/  IMAD.SHL.U32 R158, R166, 0x8, RZ ;  /* 0x00000008a69e7824 */ /* 0x000fe400078e00ff */
[----:B------:R-:W-:Y:S01]  /*2310*/  IMAD.WIDE.U32 R156, R23, R14, R4 ;  /* 0x0000000e179c7225 */ /* 0x000fe200078e0004 */
[----:B------:R-:W-:-:S03]  /*2320*/  LEA R4, P3, R162, UR4, 0x2 ;  /* 0x00000004a2047c11 */ /* 0x000fc6000f8610ff */
[----:B0-----:R-:W-:Y:S01]  /*2330*/  IMAD.IADD R7, R161, 0x1, R157 ;  /* 0x00000001a1077824 */ /* 0x001fe200078e029d */
[----:B------:R-:W-:Y:S02]  /*2340*/  LEA.HI.X R5, R162, UR5, R171, 0x2, P3 ;  /* 0x00000005a2057c11 */ /* 0x000fe400098f14ab */
[----:B------:R-:W-:Y:S02]  /*2350*/  ISETP.GT.AND P3, PT, R0, RZ, P0 ;  /* 0x000000ff0000720c */ /* 0x000fe40000764270 */
[----:B------:R-:W-:-:S04]  /*2360*/  LEA R6, P4, R156, R12, 0x2 ;  /* 0x0000000c9c067211 */ /* 0x000fc800078810ff */
[----:B------:R-:W-:Y:S02]  /*2370*/  LEA.HI.X R7, R156, R13, R7, 0x2, P4 ;  /* 0x0000000d9c077211 */ /* 0x000fe400020f1407 */
[----:B--2---:R-:W-:-:S05]  /*2380*/  LOP3.LUT R152, R15, 0xffffe000, RZ, 0xc0, !PT ;  /* 0xffffe0000f987812 */ /* 0x004fca00078ec0ff */
[----:B------:R-:W-:-:S04]  /*2390*/  FMUL R159, R152, R155 ;  /* 0x0000009b989f7220 */ /* 0x000fc80000400000 */
[----:B------:R-:W-:Y:S01]  /*23a0*/  FFMA R173, R24, R154, R159 ;  /* 0x0000009a18ad7223 */ /* 0x000fe2000000009f */
[----:B------:R-:W-:-:S04]  /*23b0*/  SHF.L.U64.HI R159, R166, 0x3, R167 ;  /* 0x00000003a69f7819 */ /* 0x000fc800000102a7 */
[----:B------:R-:W-:Y:S01]  /*23c0*/  F2FP.TF32.F32.PACK_B R173, R173 ;  /* 0x000000adffad723e */ /* 0x000fe200024050ff */
[----:B------:R-:W-:-:S04]  /*23d0*/  IMAD.WIDE.U32 R158, R169, R166, R158 ;  /* 0x000000a6a99e7225 */ /* 0x000fc800078e009e */
[----:B------:R0:W-:Y:S01]  /*23e0*/  @P2 STG.E desc[UR36][R4.64], R173 ;  /* 0x000000ad04002986 */ /* 0x0001e2000c101924 */
[----:B------:R-:W-:Y:S05]  /*23f0*/  @!P3 BRA `(.L_x_31) ;  /* 0x000000000004b947 */ /* 0x000fea0003800000 */
[----:B------:R1:W5:Y:S02]  /*2400*/  LDG.E.LTC128B R15, desc[UR36][R6.64+0x4] ;  /* 0x00000424060f7981 */ /* 0x000364000c1e1920 */
.L_x_31:
[----:B------:R-:W-:Y:S05]  /*2410*/  BSYNC B1 ;  /* 0x0000000000017941 */ /* 0x000fea0003800000 */
.L_x_30:
[----:B-----5:R-:W-:Y:S01]  /*2420*/  LOP3.LUT R20, R15, 0xffffe000, RZ, 0xc0, !PT ;  /* 0xffffe0000f147812 */ /* 0x020fe200078ec0ff */
[----:B------:R-:W-:Y:S01]  /*2430*/  IMAD.IADD R163, R163, 0x1, R159 ;  /* 0x00000001a3a37824 */ /* 0x000fe200078e029f */
[----:B------:R-:W-:Y:S01]  /*2440*/  IADD3 R164, P2, R164, R158, RZ ;  /* 0x0000009ea4a47210 */ /* 0x000fe20007f5e0ff */
[----:B------:R-:W-:Y:S01]  /*2450*/  IMAD.MOV.U32 R152, RZ, RZ, R15 ;  /* 0x000000ffff987224 */ /* 0x000fe200078e000f */
[----:B------:R-:W-:Y:S01]  /*2460*/  ISETP.GT.AND P1, PT, R0, 0x8, P1 ;  /* 0x000000080000780c */ /* 0x000fe20000f24270 */
[----:B------:R-:W-:Y:S02]  /*2470*/  FMUL R20, R20, R155 ;  /* 0x0000009b14147220 */ /* 0x000fe40000400000 */
[----:B------:R-:W-:Y:S02]  /*2480*/  IMAD.X R21, R163, 0x1, R21, P2 ;  /* 0x00000001a3157824 */ /* 0x000fe400010e0615 */
[----:B------:R-:W-:Y:S01]  /*2490*/  FFMA R157, R25, R154, R20 ;  /* 0x0000009a199d7223 */ /* 0x000fe20000000014 */
[----:B------:R-:W-:-:S04]  /*24a0*/  LEA R20, P2, R164, R12, 0x2 ;  /* 0x0000000ca4147211 */ /* 0x000fc800078410ff */
[----:B------:R-:W-:Y:S02]  /*24b0*/  F2FP.TF32.F32.PACK_B R157, R157 ;  /* 0x0000009dff9d723e */ /* 0x000fe400024050ff */
[----:B------:R-:W-:-:S03]  /*24c0*/  LEA.HI.X R21, R164, R13, R21, 0x2, P2 ;  /* 0x0000000da4157211 */ /* 0x000fc600010f1415 */
[----:B------:R2:W-:Y:S04]  /*24d0*/  @P3 STG.E desc[UR36][R4.64+0x4], R157 ;  /* 0x0000049d04003986 */ /* 0x0005e8000c101924 */
[----:B------:R-:W3:Y:S01]  /*24e0*/  @P1 LDG.E.LTC128B R152, desc[UR36][R20.64] ;  /* 0x0000002414981981 */ /* 0x000ee2000c1e1920 */
[----:B------:R-:W-:Y:S01]  /*24f0*/  IADD3 R8, P2, R8, R158, RZ ;  /* 0x0000009e08087210 */ /* 0x000fe20007f5e0ff */
[----:B------:R-:W-:Y:S01]  /*2500*/  BSSY B1, `(.L_x_32) ;  /* 0x0000011000017945 */ /* 0x000fe20003800000 */
[----:B------:R-:W-:Y:S02]  /*2510*/  SHF.L.U64.HI R11, R10, 0x5, R11 ;  /* 0x000000050a0b7819 */ /* 0x000fe4000001020b */
[----:B------:R-:W-:Y:S01]  /*2520*/  ISETP.GT.AND P0, PT, R0, 0x8, P0 ;  /* 0x000000080000780c */ /* 0x000fe20000704270 */
[----:B------:R-:W-:Y:S01]  /*2530*/  IMAD.X R9, R9, 0x1, R163, P2 ;  /* 0x0000000109097824 */ /* 0x000fe200010e06a3 */
[----:B------:R-:W-:Y:S01]  /*2540*/  LEA R10, P2, R10, R4, 0x5 ;  /* 0x000000040a0a7211 */ /* 0x000fe200078428ff */
[----:B------:R-:W-:-:S04]  /*2550*/  IMAD.WIDE.U32 R14, R23, R14, R8 ;  /* 0x0000000e170e7225 */ /* 0x000fc800078e0008 */
[----:B------:R-:W-:Y:S01]  /*2560*/  IMAD.X R11, R11, 0x1, R5, P2 ;  /* 0x000000010b0b7824 */ /* 0x000fe200010e0605 */
[----:B------:R-:W-:Y:S01]  /*2570*/  LEA R8, P3, R14, R12, 0x2 ;  /* 0x0000000c0e087211 */ /* 0x000fe200078610ff */
[----:B------:R-:W-:-:S05]  /*2580*/  IMAD.IADD R9, R161, 0x1, R15 ;  /* 0x00000001a1097824 */ /* 0x000fca00078e020f */
[----:B------:R-:W-:Y:S02]  /*2590*/  LEA.HI.X R9, R14, R13, R9, 0x2, P3 ;  /* 0x0000000d0e097211 */ /* 0x000fe400018f1409 */
[----:B---3--:R-:W-:-:S05]  /*25a0*/  LOP3.LUT R24, R152, 0xffffe000, RZ, 0xc0, !PT ;  /* 0xffffe00098187812 */ /* 0x008fca00078ec0ff */
[----:B------:R-:W-:-:S04]  /*25b0*/  FMUL R25, R24, R155 ;  /* 0x0000009b18197220 */ /* 0x000fc80000400000 */
[----:B------:R-:W-:-:S05]  /*25c0*/  FFMA R25, R26, R154, R25 ;  /* 0x0000009a1a197223 */ /* 0x000fca0000000019 */
[----:B------:R-:W-:-:S05]  /*25d0*/  F2FP.TF32.F32.PACK_B R25, R25 ;  /* 0x00000019ff19723e */ /* 0x000fca00024050ff */
[----:B------:R2:W-:Y:S01]  /*25e0*/  @P1 STG.E desc[UR36][R10.64], R25 ;  /* 0x000000190a001986 */ /* 0x0005e2000c101924 */
[----:B------:R-:W-:Y:S05]  /*25f0*/  @!P0 BRA `(.L_x_33) ;  /* 0x0000000000048947 */ /* 0x000fea0003800000 */
[----:B------:R3:W5:Y:S02]  /*2600*/  LDG.E.LTC128B R152, desc[UR36][R8.64+0x4] ;  /* 0x0000042408987981 */ /* 0x000764000c1e1920 */
.L_x_33:
[----:B------:R-:W-:Y:S05]  /*2610*/  BSYNC B1 ;  /* 0x0000000000017941 */ /* 0x000fea0003800000 */
.L_x_32:
[----:B-----5:R-:W-:Y:S01]  /*2620*/  LOP3.LUT R12, R152, 0xffffe000, RZ, 0xc0, !PT ;  /* 0xffffe000980c7812 */ /* 0x020fe200078ec0ff */
[----:B------:R-:W-:Y:S01]  /*2630*/  BSSY B1, `(.L_x_34) ;  /* 0x0000009000017945 */ /* 0x000fe20003800000 */
[----:B------:R-:W-:-:S03]  /*2640*/  ISETP.GT.AND P1, PT, R3, 0x8, PT ;  /* 0x000000080300780c */ /* 0x000fc60003f24270 */
[----:B------:R-:W-:Y:S01]  /*2650*/  FMUL R12, R12, R155 ;  /* 0x0000009b0c0c7220 */ /* 0x000fe20000400000 */
[----:B------:R-:W-:-:S03]  /*2660*/  ISETP.GT.AND P2, PT, R0, RZ, P1 ;  /* 0x000000ff0000720c */ /* 0x000fc60000f44270 */
[----:B------:R-:W-:-:S05]  /*2670*/  FFMA R27, R27, R154, R12 ;  /* 0x0000009a1b1b7223 */ /* 0x000fca000000000c */
[----:B------:R-:W-:-:S05]  /*2680*/  F2FP.TF32.F32.PACK_B R27, R27 ;  /* 0x0000001bff1b723e */ /* 0x000fca00024050ff */
[----:B------:R4:W-:Y:S01]  /*2690*/  @P0 STG.E desc[UR36][R10.64+0x4], R27 ;  /* 0x0000041b0a000986 */ /* 0x0009e2000c101924 */
[----:B------:R-:W-:Y:S05]  /*26a0*/  @!P2 BRA `(.L_x_35) ;  /* 0x000000000004a947 */ /* 0x000fea0003800000 */
[----:B------:R0:W5:Y:S02]  /*26b0*/  LDG.E.LTC128B R152, desc[UR36][R6.64+0x20] ;  /* 0x0000202406987981 */ /* 0x000164000c1e1920 */
.L_x_35:
[----:B------:R-:W-:Y:S05]  /*26c0*/  BSYNC B1 ;  /* 0x0000000000017941 */ /* 0x000fea0003800000 */
.L_x_34:
        /* <DEDUP_REMOVED lines=10> */
.L_x_37:
[----:B------:R-:W-:Y:S05]  /*2770*/  BSYNC B1 ;  /* 0x0000000000017941 */ /* 0x000fea0003800000 */
.L_x_36:
[----:B-----5:R-:W-:Y:S01]  /*2780*/  LOP3.LUT R12, R152, 0xffffe000, RZ, 0xc0, !PT ;  /* 0xffffe000980c7812 */ /* 0x020fe200078ec0ff */
[----:B------:R-:W-:Y:S01]  /*2790*/  BSSY B1, `(.L_x_38) ;  /* 0x0000008000017945 */ /* 0x000fe20003800000 */
[----:B------:R-:W-:-:S03]  /*27a0*/  ISETP.GT.AND P1, PT, R0, 0x8, P1 ;  /* 0x000000080000780c */ /* 0x000fc60000f24270 */
[----:B------:R-:W-:-:S04]  /*27b0*/  FMUL R12, R12, R155 ;  /* 0x0000009b0c0c7220 */ /* 0x000fc80000400000 */
[----:B------:R-:W-:-:S05]  /*27c0*/  FFMA R29, R29, R154, R12 ;  /* 0x0000009a1d1d7223 */ /* 0x000fca000000000c */
[----:B------:R-:W-:-:S05]  /*27d0*/  F2FP.TF32.F32.PACK_B R29, R29 ;  /* 0x0000001dff1d723e */ /* 0x000fca00024050ff */
[----:B------:R0:W-:Y:S01]  /*27e0*/  @P3 STG.E desc[UR36][R4.64+0x24], R29 ;  /* 0x0000241d04003986 */ /* 0x0001e2000c101924 */
[----:B------:R-:W-:Y:S05]  /*27f0*/  @!P1 BRA `(.L_x_39) ;  /* 0x0000000000049947 */ /* 0x000fea0003800000 */
[----:B------:R0:W5:Y:S02]  /*2800*/  LDG.E.LTC128B R152, desc[UR36][R8.64+0x20] ;  /* 0x0000202408987981 */ /* 0x000164000c1e1920 */
.L_x_39:
[----:B------:R-:W-:Y:S05]  /*2810*/  BSYNC B1 ;  /* 0x0000000000017941 */ /* 0x000fea0003800000 */
.L_x_38:
[----:B-----5:R-:W-:Y:S01]  /*2820*/  LOP3.LUT R12, R152, 0xffffe000, RZ, 0xc0, !PT ;  /* 0xffffe000980c7812 */ /* 0x020fe200078ec0ff */
[----:B------:R-:W-:Y:S01]  /*2830*/  BSSY B1, `(.L_x_40) ;  /* 0x0000008000017945 */ /* 0x000fe20003800000 */
[----:B------:R-:W-:-:S03]  /*2840*/  ISETP.GT.AND P0, PT, R0, 0x8, P0 ;  /* 0x000000080000780c */ /* 0x000fc60000704270 */
[----:B0-----:R-:W-:-:S04]  /*2850*/  FMUL R13, R12, R155 ;  /* 0x0000009b0c0d7220 */ /* 0x001fc80000400000 */
[----:B------:R-:W-:-:S05]  /*2860*/  FFMA R13, R30, R154, R13 ;  /* 0x0000009a1e0d7223 */ /* 0x000fca000000000d */
[----:B------:R-:W-:-:S05]  /*2870*/  F2FP.TF32.F32.PACK_B R13, R13 ;  /* 0x0000000dff0d723e */ /* 0x000fca00024050ff */
[----:B------:R0:W-:Y:S01]  /*2880*/  @P1 STG.E desc[UR36][R10.64+0x20], R13 ;  /* 0x0000200d0a001986 */ /* 0x0001e2000c101924 */
[----:B------:R-:W-:Y:S05]  /*2890*/  @!P0 BRA `(.L_x_41) ;  /* 0x0000000000048947 */ /* 0x000fea0003800000 */
[----:B------:R0:W5:Y:S02]  /*28a0*/  LDG.E.LTC128B R152, desc[UR36][R8.64+0x24] ;  /* 0x0000242408987981 */ /* 0x000164000c1e1920 */
.L_x_41:
[----:B------:R-:W-:Y:S05]  /*28b0*/  BSYNC B1 ;  /* 0x0000000000017941 */ /* 0x000fea0003800000 */
.L_x_40:
        /* <DEDUP_REMOVED lines=10> */
.L_x_43:
[----:B------:R-:W-:Y:S05]  /*2960*/  BSYNC B1 ;  /* 0x0000000000017941 */ /* 0x000fea0003800000 */
.L_x_42:
[----:B-----5:R-:W-:Y:S01]  /*2970*/  LOP3.LUT R12, R152, 0xffffe000, RZ, 0xc0, !PT ;  /* 0xffffe000980c7812 */ /* 0x020fe200078ec0ff */
[----:B------:R-:W-:Y:S01]  /*2980*/  BSSY B1, `(.L_x_44) ;  /* 0x0000009000017945 */ /* 0x000fe20003800000 */
[----:B------:R-:W-:-:S03]  /*2990*/  ISETP.GT.AND P0, PT, R3, 0x11, PT ;  /* 0x000000110300780c */ /* 0x000fc60003f04270 */
[----:B0-----:R-:W-:Y:S01]  /*29a0*/  FMUL R13, R12, R155 ;  /* 0x0000009b0c0d7220 */ /* 0x001fe20000400000 */
[----:B------:R-:W-:-:S03]  /*29b0*/  ISETP.GT.AND P3, PT, R0, RZ, P0 ;  /* 0x000000ff0000720c */ /* 0x000fc60000764270 */
[----:B------:R-:W-:-:S05]  /*29c0*/  FFMA R13, R32, R154, R13 ;  /* 0x0000009a200d7223 */ /* 0x000fca000000000d */
[----:B------:R-:W-:-:S05]  /*29d0*/  F2FP.TF32.F32.PACK_B R13, R13 ;  /* 0x0000000dff0d723e */ /* 0x000fca00024050ff */
[----:B------:R0:W-:Y:S01]  /*29e0*/  @P2 STG.E desc[UR36][R4.64+0x40], R13 ;  /* 0x0000400d04002986 */ /* 0x0001e2000c101924 */
[----:B------:R-:W-:Y:S05]  /*29f0*/  @!P3 BRA `(.L_x_45) ;  /* 0x000000000004b947 */ /* 0x000fea0003800000 */
[----:B------:R0:W5:Y:S02]  /*2a00*/  LDG.E.LTC128B R152, desc[UR36][R6.64+0x44] ;  /* 0x0000442406987981 */ /* 0x000164000c1e1920 */
.L_x_45:
[----:B------:R-:W-:Y:S05]  /*2a10*/  BSYNC B1 ;  /* 0x0000000000017941 */ /* 0x000fea0003800000 */
.L_x_44:
        /* <DEDUP_REMOVED lines=9> */
.L_x_47:
[----:B------:R-:W-:Y:S05]  /*2ab0*/  BSYNC B1 ;  /* 0x0000000000017941 */ /* 0x000fea0003800000 */
.L_x_46:
        /* <DEDUP_REMOVED lines=9> */
.L_x_49:
[----:B------:R-:W-:Y:S05]  /*2b50*/  BSYNC B1 ;  /* 0x0000000000017941 */ /* 0x000fea0003800000 */
.L_x_48:
        /* <DEDUP_REMOVED lines=10> */
.L_x_51:
[----:B------:R-:W-:Y:S05]  /*2c00*/  BSYNC B1 ;  /* 0x0000000000017941 */ /* 0x000fea0003800000 */
.L_x_50:
        /* <DEDUP_REMOVED lines=10> */
.L_x_53:
[----:B------:R-:W-:Y:S05]  /*2cb0*/  BSYNC B1 ;  /* 0x0000000000017941 */ /* 0x000fea0003800000 */
.L_x_52:
        /* <DEDUP_REMOVED lines=9> */
.L_x_55:
[----:B------:R-:W-:Y:S05]  /*2d50*/  BSYNC B1 ;  /* 0x0000000000017941 */ /* 0x000fea0003800000 */
.L_x_54:
        /* <DEDUP_REMOVED lines=9> */
.L_x_57:
[----:B------:R-:W-:Y:S05]  /*2df0*/  BSYNC B1 ;  /* 0x0000000000017941 */ /* 0x000fea0003800000 */
.L_x_56:
        /* <DEDUP_REMOVED lines=10> */
.L_x_59:
[----:B------:R-:W-:Y:S05]  /*2ea0*/  BSYNC B1 ;  /* 0x0000000000017941 */ /* 0x000fea0003800000 */
.L_x_58:
        /* <DEDUP_REMOVED lines=10> */
.L_x_61:
[----:B------:R-:W-:Y:S05]  /*2f50*/  BSYNC B1 ;  /* 0x0000000000017941 */ /* 0x000fea0003800000 */
.L_x_60:
        /* <DEDUP_REMOVED lines=9> */
.L_x_63:
[----:B------:R-:W-:Y:S05]  /*2ff0*/  BSYNC B1 ;  /* 0x0000000000017941 */ /* 0x000fea0003800000 */
.L_x_62:
        /* <DEDUP_REMOVED lines=9> */
.L_x_65:
[----:B------:R-:W-:Y:S05]  /*3090*/  BSYNC B1 ;  /* 0x0000000000017941 */ /* 0x000fea0003800000 */
.L_x_64:
        /* <DEDUP_REMOVED lines=10> */
.L_x_67:
[----:B------:R-:W-:Y:S05]  /*3140*/  BSYNC B1 ;  /* 0x0000000000017941 */ /* 0x000fea0003800000 */
.L_x_66:
        /* <DEDUP_REMOVED lines=10> */
.L_x_69:
[----:B------:R-:W-:Y:S05]  /*31f0*/  BSYNC B1 ;  /* 0x0000000000017941 */ /* 0x000fea0003800000 */
.L_x_68:
        /* <DEDUP_REMOVED lines=9> */
.L_x_71:
[----:B------:R-:W-:Y:S05]  /*3290*/  BSYNC B1 ;  /* 0x0000000000017941 */ /* 0x000fea0003800000 */
.L_x_70:
        /* <DEDUP_REMOVED lines=9> */
.L_x_73:
[----:B------:R-:W-:Y:S05]  /*3330*/  BSYNC B1 ;  /* 0x0000000000017941 */ /* 0x000fea0003800000 */
.L_x_72:
        /* <DEDUP_REMOVED lines=10> */
.L_x_75:
[----:B------:R-:W-:Y:S05]  /*33e0*/  BSYNC B1 ;  /* 0x0000000000017941 */ /* 0x000fea0003800000 */
.L_x_74:
        /* <DEDUP_REMOVED lines=10> */
.L_x_77:
[----:B------:R-:W-:Y:S05]  /*3490*/  BSYNC B1 ;  /* 0x0000000000017941 */ /* 0x000fea0003800000 */
.L_x_76:
        /* <DEDUP_REMOVED lines=9> */
.L_x_79:
[----:B------:R-:W-:Y:S05]  /*3530*/  BSYNC B1 ;  /* 0x0000000000017941 */ /* 0x000fea0003800000 */
.L_x_78:
        /* <DEDUP_REMOVED lines=9> */
.L_x_81:
[----:B------:R-:W-:Y:S05]  /*35d0*/  BSYNC B1 ;  /* 0x0000000000017941 */ /* 0x000fea0003800000 */
.L_x_80:
        /* <DEDUP_REMOVED lines=10> */
.L_x_83:
[----:B------:R-:W-:Y:S05]  /*3680*/  BSYNC B1 ;  /* 0x0000000000017941 */ /* 0x000fea0003800000 */
.L_x_82:
        /* <DEDUP_REMOVED lines=10> */
.L_x_85:
[----:B------:R-:W-:Y:S05]  /*3730*/  BSYNC B1 ;  /* 0x0000000000017941 */ /* 0x000fea0003800000 */
.L_x_84:
        /* <DEDUP_REMOVED lines=9> */
.L_x_87:
[----:B------:R-:W-:Y:S05]  /*37d0*/  BSYNC B1 ;  /* 0x0000000000017941 */ /* 0x000fea0003800000 */
.L_x_86:
        /* <DEDUP_REMOVED lines=9> */
.L_x_89:
[----:B------:R-:W-:Y:S05]  /*3870*/  BSYNC B1 ;  /* 0x0000000000017941 */ /* 0x000fea0003800000 */
.L_x_88:
        /* <DEDUP_REMOVED lines=10> */
.L_x_91:
[----:B------:R-:W-:Y:S05]  /*3920*/  BSYNC B1 ;  /* 0x0000000000017941 */ /* 0x000fea0003800000 */
.L_x_90:
        /* <DEDUP_REMOVED lines=10> */
.L_x_93:
[----:B------:R-:W-:Y:S05]  /*39d0*/  BSYNC B1 ;  /* 0x0000000000017941 */ /* 0x000fea0003800000 */
.L_x_92:
        /* <DEDUP_REMOVED lines=9> */
.L_x_95:
[----:B------:R-:W-:Y:S05]  /*3a70*/  BSYNC B1 ;  /* 0x0000000000017941 */ /* 0x000fea0003800000 */
.L_x_94:
        /* <DEDUP_REMOVED lines=9> */
.L_x_97:
[----:B------:R-:W-:Y:S05]  /*3b10*/  BSYNC B1 ;  /* 0x0000000000017941 */ /* 0x000fea0003800000 */
.L_x_96:
        /* <DEDUP_REMOVED lines=10> */
.L_x_99:
[----:B------:R-:W-:Y:S05]  /*3bc0*/  BSYNC B1 ;  /* 0x0000000000017941 */ /* 0x000fea0003800000 */
.L_x_98:
        /* <DEDUP_REMOVED lines=10> */
.L_x_101:
[----:B------:R-:W-:Y:S05]  /*3c70*/  BSYNC B1 ;  /* 0x0000000000017941 */ /* 0x000fea0003800000 */
.L_x_100:
        /* <DEDUP_REMOVED lines=9> */
.L_x_103:
[----:B------:R-:W-:Y:S05]  /*3d10*/  BSYNC B1 ;  /* 0x0000000000017941 */ /* 0x000fea0003800000 */
.L_x_102:
        /* <DEDUP_REMOVED lines=9> */
.L_x_105:
[----:B------:R-:W-:Y:S05]  /*3db0*/  BSYNC B1 ;  /* 0x0000000000017941 */ /* 0x000fea0003800000 */
.L_x_104:
        /* <DEDUP_REMOVED lines=10> */
.L_x_107:
[----:B------:R-:W-:Y:S05]  /*3e60*/  BSYNC B1 ;  /* 0x0000000000017941 */ /* 0x000fea0003800000 */
.L_x_106:
        /* <DEDUP_REMOVED lines=10> */
.L_x_109:
[----:B------:R-:W-:Y:S05]  /*3f10*/  BSYNC B1 ;  /* 0x0000000000017941 */ /* 0x000fea0003800000 */
.L_x_108:
        /* <DEDUP_REMOVED lines=9> */
.L_x_111:
[----:B------:R-:W-:Y:S05]  /*3fb0*/  BSYNC B1 ;  /* 0x0000000000017941 */ /* 0x000fea0003800000 */
.L_x_110:
        /* <DEDUP_REMOVED lines=9> */
.L_x_113:
[----:B------:R-:W-:Y:S05]  /*4050*/  BSYNC B1 ;  /* 0x0000000000017941 */ /* 0x000fea0003800000 */
.L_x_112:
        /* <DEDUP_REMOVED lines=10> */
.L_x_115:
[----:B------:R-:W-:Y:S05]  /*4100*/  BSYNC B1 ;  /* 0x0000000000017941 */ /* 0x000fea0003800000 */
.L_x_114:
        /* <DEDUP_REMOVED lines=10> */
.L_x_117:
[----:B------:R-:W-:Y:S05]  /*41b0*/  BSYNC B1 ;  /* 0x0000000000017941 */ /* 0x000fea0003800000 */
.L_x_116:
        /* <DEDUP_REMOVED lines=9> */
.L_x_119:
[----:B------:R-:W-:Y:S05]  /*4250*/  BSYNC B1 ;  /* 0x0000000000017941 */ /* 0x000fea0003800000 */
.L_x_118:
        /* <DEDUP_REMOVED lines=9> */
.L_x_121:
[----:B------:R-:W-:Y:S05]  /*42f0*/  BSYNC B1 ;  /* 0x0000000000017941 */ /* 0x000fea0003800000 */
.L_x_120:
        /* <DEDUP_REMOVED lines=10> */
.L_x_123:
[----:B------:R-:W-:Y:S05]  /*43a0*/  BSYNC B1 ;  /* 0x0000000000017941 */ /* 0x000fea0003800000 */
.L_x_122:
        /* <DEDUP_REMOVED lines=10> */
.L_x_125:
[----:B------:R-:W-:Y:S05]  /*4450*/  BSYNC B1 ;  /* 0x0000000000017941 */ /* 0x000fea0003800000 */
.L_x_124:
        /* <DEDUP_REMOVED lines=9> */
.L_x_127:
[----:B------:R-:W-:Y:S05]  /*44f0*/  BSYNC B1 ;  /* 0x0000000000017941 */ /* 0x000fea0003800000 */
.L_x_126:
        /* <DEDUP_REMOVED lines=9> */
.L_x_129:
[----:B------:R-:W-:Y:S05]  /*4590*/  BSYNC B1 ;  /* 0x0000000000017941 */ /* 0x000fea0003800000 */
.L_x_128:
        /* <DEDUP_REMOVED lines=10> */
.L_x_131:
[----:B------:R-:W-:Y:S05]  /*4640*/  BSYNC B1 ;  /* 0x0000000000017941 */ /* 0x000fea0003800000 */
.L_x_130:
        /* <DEDUP_REMOVED lines=10> */
.L_x_133:
[----:B------:R-:W-:Y:S05]  /*46f0*/  BSYNC B1 ;  /* 0x0000000000017941 */ /* 0x000fea0003800000 */
.L_x_132:
        /* <DEDUP_REMOVED lines=9> */
.L_x_135:
[----:B------:R-:W-:Y:S05]  /*4790*/  BSYNC B1 ;  /* 0x0000000000017941 */ /* 0x000fea0003800000 */
.L_x_134:
        /* <DEDUP_REMOVED lines=9> */
.L_x_137:
[----:B------:R-:W-:Y:S05]  /*4830*/  BSYNC B1 ;  /* 0x0000000000017941 */ /* 0x000fea0003800000 */
.L_x_136:
        /* <DEDUP_REMOVED lines=10> */
.L_x_139:
[----:B------:R-:W-:Y:S05]  /*48e0*/  BSYNC B1 ;  /* 0x0000000000017941 */ /* 0x000fea0003800000 */
.L_x_138:
        /* <DEDUP_REMOVED lines=10> */
.L_x_141:
[----:B------:R-:W-:Y:S05]  /*4990*/  BSYNC B1 ;  /* 0x0000000000017941 */ /* 0x000fea0003800000 */
.L_x_140:
        /* <DEDUP_REMOVED lines=9> */
.L_x_143:
[----:B------:R-:W-:Y:S05]  /*4a30*/  BSYNC B1 ;  /* 0x0000000000017941 */ /* 0x000fea0003800000 */
.L_x_142:
        /* <DEDUP_REMOVED lines=9> */
.L_x_145:
[----:B------:R-:W-:Y:S05]  /*4ad0*/  BSYNC B1 ;  /* 0x0000000000017941 */ /* 0x000fea0003800000 */
.L_x_144:
        /* <DEDUP_REMOVED lines=10> */
.L_x_147:
[----:B------:R-:W-:Y:S05]  /*4b80*/  BSYNC B1 ;  /* 0x0000000000017941 */ /* 0x000fea0003800000 */
.L_x_146:
        /* <DEDUP_REMOVED lines=10> */
.L_x_149:
[----:B------:R-:W-:Y:S05]  /*4c30*/  BSYNC B1 ;  /* 0x0000000000017941 */ /* 0x000fea0003800000 */
.L_x_148:
        /* <DEDUP_REMOVED lines=9> */
.L_x_151:
[----:B------:R-:W-:Y:S05]  /*4cd0*/  BSYNC B1 ;  /* 0x0000000000017941 */ /* 0x000fea0003800000 */
.L_x_150:
        /* <DEDUP_REMOVED lines=9> */
.L_x_153:
[----:B------:R-:W-:Y:S05]  /*4d70*/  BSYNC B1 ;  /* 0x0000000000017941 */ /* 0x000fea0003800000 */
.L_x_152:
        /* <DEDUP_REMOVED lines=10> */
.L_x_155:
[----:B------:R-:W-:Y:S05]  /*4e20*/  BSYNC B1 ;  /* 0x0000000000017941 */ /* 0x000fea0003800000 */
.L_x_154:
        /* <DEDUP_REMOVED lines=10> */
.L_x_157:
[----:B------:R-:W-:Y:S05]  /*4ed0*/  BSYNC B1 ;  /* 0x0000000000017941 */ /* 0x000fea0003800000 */
.L_x_156:
        /* <DEDUP_REMOVED lines=9> */
.L_x_159:
[----:B------:R-:W-:Y:S05]  /*4f70*/  BSYNC B1 ;  /* 0x0000000000017941 */ /* 0x000fea0003800000 */
.L_x_158:
        /* <DEDUP_REMOVED lines=9> */
.L_x_161:
[----:B------:R-:W-:Y:S05]  /*5010*/  BSYNC B1 ;  /* 0x0000000000017941 */ /* 0x000fea0003800000 */
.L_x_160:
        /* <DEDUP_REMOVED lines=10> */
.L_x_163:
[----:B------:R-:W-:Y:S05]  /*50c0*/  BSYNC B1 ;  /* 0x0000000000017941 */ /* 0x000fea0003800000 */
.L_x_162:
        /* <DEDUP_REMOVED lines=10> */
.L_x_165:
[----:B------:R-:W-:Y:S05]  /*5170*/  BSYNC B1 ;  /* 0x0000000000017941 */ /* 0x000fea0003800000 */
.L_x_164:
        /* <DEDUP_REMOVED lines=9> */
.L_x_167:
[----:B------:R-:W-:Y:S05]  /*5210*/  BSYNC B1 ;  /* 0x0000000000017941 */ /* 0x000fea0003800000 */
.L_x_166:
        /* <DEDUP_REMOVED lines=9> */
.L_x_169:
[----:B------:R-:W-:Y:S05]  /*52b0*/  BSYNC B1 ;  /* 0x0000000000017941 */ /* 0x000fea0003800000 */
.L_x_168:
        /* <DEDUP_REMOVED lines=10> */
.L_x_171:
[----:B------:R-:W-:Y:S05]  /*5360*/  BSYNC B1 ;  /* 0x0000000000017941 */ /* 0x000fea0003800000 */
.L_x_170:
        /* <DEDUP_REMOVED lines=10> */
.L_x_173:
[----:B------:R-:W-:Y:S05]  /*5410*/  BSYNC B1 ;  /* 0x0000000000017941 */ /* 0x000fea0003800000 */
.L_x_172:
        /* <DEDUP_REMOVED lines=9> */
.L_x_175:
[----:B------:R-:W-:Y:S05]  /*54b0*/  BSYNC B1 ;  /* 0x0000000000017941 */ /* 0x000fea0003800000 */
.L_x_174:
        /* <DEDUP_REMOVED lines=9> */
.L_x_177:
[----:B------:R-:W-:Y:S05]  /*5550*/  BSYNC B1 ;  /* 0x0000000000017941 */ /* 0x000fea0003800000 */
.L_x_176:
        /* <DEDUP_REMOVED lines=10> */
.L_x_179:
[----:B------:R-:W-:Y:S05]  /*5600*/  BSYNC B1 ;  /* 0x0000000000017941 */ /* 0x000fea0003800000 */
.L_x_178:
        /* <DEDUP_REMOVED lines=10> */
.L_x_181:
[----:B------:R-:W-:Y:S05]  /*56b0*/  BSYNC B1 ;  /* 0x0000000000017941 */ /* 0x000fea0003800000 */
.L_x_180:
        /* <DEDUP_REMOVED lines=9> */
.L_x_183:
[----:B------:R-:W-:Y:S05]  /*5750*/  BSYNC B1 ;  /* 0x0000000000017941 */ /* 0x000fea0003800000 */
.L_x_182:
        /* <DEDUP_REMOVED lines=9> */
.L_x_185:
[----:B------:R-:W-:Y:S05]  /*57f0*/  BSYNC B1 ;  /* 0x0000000000017941 */ /* 0x000fea0003800000 */
.L_x_184:
        /* <DEDUP_REMOVED lines=10> */
.L_x_187:
[----:B------:R-:W-:Y:S05]  /*58a0*/  BSYNC B1 ;  /* 0x0000000000017941 */ /* 0x000fea0003800000 */
.L_x_186:
        /* <DEDUP_REMOVED lines=10> */
.L_x_189:
[----:B------:R-:W-:Y:S05]  /*5950*/  BSYNC B1 ;  /* 0x0000000000017941 */ /* 0x000fea0003800000 */
.L_x_188:
        /* <DEDUP_REMOVED lines=9> */
.L_x_191:
[----:B------:R-:W-:Y:S05]  /*59f0*/  BSYNC B1 ;  /* 0x0000000000017941 */ /* 0x000fea0003800000 */
.L_x_190:
        /* <DEDUP_REMOVED lines=9> */
.L_x_193:
[----:B------:R-:W-:Y:S05]  /*5a90*/  BSYNC B1 ;  /* 0x0000000000017941 */ /* 0x000fea0003800000 */
.L_x_192:
        /* <DEDUP_REMOVED lines=10> */
.L_x_195:
[----:B------:R-:W-:Y:S05]  /*5b40*/  BSYNC B1 ;  /* 0x0000000000017941 */ /* 0x000fea0003800000 */
.L_x_194:
        /* <DEDUP_REMOVED lines=10> */
.L_x_197:
[----:B------:R-:W-:Y:S05]  /*5bf0*/  BSYNC B1 ;  /* 0x0000000000017941 */ /* 0x000fea0003800000 */
.L_x_196:
        /* <DEDUP_REMOVED lines=9> */
.L_x_199:
[----:B------:R-:W-:Y:S05]  /*5c90*/  BSYNC B1 ;  /* 0x0000000000017941 */ /* 0x000fea0003800000 */
.L_x_198:
        /* <DEDUP_REMOVED lines=9> */
.L_x_201:
[----:B------:R-:W-:Y:S05]  /*5d30*/  BSYNC B1 ;  /* 0x0000000000017941 */ /* 0x000fea0003800000 */
.L_x_200:
        /* <DEDUP_REMOVED lines=10> */
.L_x_203:
[----:B------:R-:W-:Y:S05]  /*5de0*/  BSYNC B1 ;  /* 0x0000000000017941 */ /* 0x000fea0003800000 */
.L_x_202:
        /* <DEDUP_REMOVED lines=10> */
.L_x_205:
[----:B------:R-:W-:Y:S05]  /*5e90*/  BSYNC B1 ;  /* 0x0000000000017941 */ /* 0x000fea0003800000 */
.L_x_204:
        /* <DEDUP_REMOVED lines=9> */
.L_x_207:
[----:B------:R-:W-:Y:S05]  /*5f30*/  BSYNC B1 ;  /* 0x0000000000017941 */ /* 0x000fea0003800000 */
.L_x_206:
        /* <DEDUP_REMOVED lines=9> */
.L_x_209:
[----:B------:R-:W-:Y:S05]  /*5fd0*/  BSYNC B1 ;  /* 0x0000000000017941 */ /* 0x000fea0003800000 */
.L_x_208:
        /* <DEDUP_REMOVED lines=10> */
.L_x_211:
[----:B------:R-:W-:Y:S05]  /*6080*/  BSYNC B1 ;  /* 0x0000000000017941 */ /* 0x000fea0003800000 */
.L_x_210:
        /* <DEDUP_REMOVED lines=10> */
.L_x_213:
[----:B------:R-:W-:Y:S05]  /*6130*/  BSYNC B1 ;  /* 0x0000000000017941 */ /* 0x000fea0003800000 */
.L_x_212:
        /* <DEDUP_REMOVED lines=9> */
.L_x_215:
[----:B------:R-:W-:Y:S05]  /*61d0*/  BSYNC B1 ;  /* 0x0000000000017941 */ /* 0x000fea0003800000 */
.L_x_214:
        /* <DEDUP_REMOVED lines=9> */
.L_x_217:
[----:B------:R-:W-:Y:S05]  /*6270*/  BSYNC B1 ;  /* 0x0000000000017941 */ /* 0x000fea0003800000 */
.L_x_216:
        /* <DEDUP_REMOVED lines=10> */
.L_x_219:
[----:B------:R-:W-:Y:S05]  /*6320*/  BSYNC B1 ;  /* 0x0000000000017941 */ /* 0x000fea0003800000 */
.L_x_218:
        /* <DEDUP_REMOVED lines=10> */
.L_x_221:
[----:B------:R-:W-:Y:S05]  /*63d0*/  BSYNC B1 ;  /* 0x0000000000017941 */ /* 0x000fea0003800000 */
.L_x_220:
        /* <DEDUP_REMOVED lines=9> */
.L_x_223:
[----:B------:R-:W-:Y:S05]  /*6470*/  BSYNC B1 ;  /* 0x0000000000017941 */ /* 0x000fea0003800000 */
.L_x_222:
        /* <DEDUP_REMOVED lines=9> */
.L_x_225:
[----:B------:R-:W-:Y:S05]  /*6510*/  BSYNC B1 ;  /* 0x0000000000017941 */ /* 0x000fea0003800000 */
.L_x_224:
        /* <DEDUP_REMOVED lines=10> */
.L_x_227:
[----:B------:R-:W-:Y:S05]  /*65c0*/  BSYNC B1 ;  /* 0x0000000000017941 */ /* 0x000fea0003800000 */
.L_x_226:
        /* <DEDUP_REMOVED lines=10> */
.L_x_229:
[----:B------:R-:W-:Y:S05]  /*6670*/  BSYNC B1 ;  /* 0x0000000000017941 */ /* 0x000fea0003800000 */
.L_x_228:
        /* <DEDUP_REMOVED lines=9> */
.L_x_231:
[----:B------:R-:W-:Y:S05]  /*6710*/  BSYNC B1 ;  /* 0x0000000000017941 */ /* 0x000fea0003800000 */
.L_x_230:
        /* <DEDUP_REMOVED lines=9> */
.L_x_233:
[----:B------:R-:W-:Y:S05]  /*67b0*/  BSYNC B1 ;  /* 0x0000000000017941 */ /* 0x000fea0003800000 */
.L_x_232:
        /* <DEDUP_REMOVED lines=10> */
.L_x_235:
[----:B------:R-:W-:Y:S05]  /*6860*/  BSYNC B1 ;  /* 0x0000000000017941 */ /* 0x000fea0003800000 */
.L_x_234:
        /* <DEDUP_REMOVED lines=10> */
.L_x_237:
[----:B------:R-:W-:Y:S05]  /*6910*/  BSYNC B1 ;  /* 0x0000000000017941 */ /* 0x000fea0003800000 */
.L_x_236:
        /* <DEDUP_REMOVED lines=9> */
.L_x_239:
[----:B------:R-:W-:Y:S05]  /*69b0*/  BSYNC B1 ;  /* 0x0000000000017941 */ /* 0x000fea0003800000 */
.L_x_238:
        /* <DEDUP_REMOVED lines=9> */
.L_x_241:
[----:B------:R-:W-:Y:S05]  /*6a50*/  BSYNC B1 ;  /* 0x0000000000017941 */ /* 0x000fea0003800000 */
.L_x_240:
        /* <DEDUP_REMOVED lines=10> */
.L_x_243:
[----:B------:R-:W-:Y:S05]  /*6b00*/  BSYNC B1 ;  /* 0x0000000000017941 */ /* 0x000fea0003800000 */
.L_x_242:
        /* <DEDUP_REMOVED lines=10> */
.L_x_245:
[----:B------:R-:W-:Y:S05]  /*6bb0*/  BSYNC B1 ;  /* 0x0000000000017941 */ /* 0x000fea0003800000 */
.L_x_244:
        /* <DEDUP_REMOVED lines=9> */
.L_x_247:
[----:B------:R-:W-:Y:S05]  /*6c50*/  BSYNC B1 ;  /* 0x0000000000017941 */ /* 0x000fea0003800000 */
.L_x_246:
        /* <DEDUP_REMOVED lines=9> */
.L_x_249:
[----:B------:R-:W-:Y:S05]  /*6cf0*/  BSYNC B1 ;  /* 0x0000000000017941 */ /* 0x000fea0003800000 */
.L_x_248:
        /* <DEDUP_REMOVED lines=10> */
.L_x_251:
[----:B------:R-:W-:Y:S05]  /*6da0*/  BSYNC B1 ;  /* 0x0000000000017941 */ /* 0x000fea0003800000 */
.L_x_250:
        /* <DEDUP_REMOVED lines=10> */
.L_x_253:
[----:B------:R-:W-:Y:S05]  /*6e50*/  BSYNC B1 ;  /* 0x0000000000017941 */ /* 0x000fea0003800000 */
.L_x_252:
        /* <DEDUP_REMOVED lines=9> */
.L_x_255:
[----:B------:R-:W-:Y:S05]  /*6ef0*/  BSYNC B1 ;  /* 0x0000000000017941 */ /* 0x000fea0003800000 */
.L_x_254:
        /* <DEDUP_REMOVED lines=9> */
.L_x_257:
[----:B------:R-:W-:Y:S05]  /*6f90*/  BSYNC B1 ;  /* 0x0000000000017941 */ /* 0x000fea0003800000 */
.L_x_256:
        /* <DEDUP_REMOVED lines=10> */
.L_x_259:
[----:B------:R-:W-:Y:S05]  /*7040*/  BSYNC B1 ;  /* 0x0000000000017941 */ /* 0x000fea0003800000 */
.L_x_258:
        /* <DEDUP_REMOVED lines=10> */
.L_x_261:
[----:B------:R-:W-:Y:S05]  /*70f0*/  BSYNC B1 ;  /* 0x0000000000017941 */ /* 0x000fea0003800000 */
.L_x_260:
        /* <DEDUP_REMOVED lines=9> */
.L_x_263:
[----:B------:R-:W-:Y:S05]  /*7190*/  BSYNC B1 ;  /* 0x0000000000017941 */ /* 0x000fea0003800000 */
.L_x_262:
        /* <DEDUP_REMOVED lines=9> */
.L_x_265:
[----:B------:R-:W-:Y:S05]  /*7230*/  BSYNC B1 ;  /* 0x0000000000017941 */ /* 0x000fea0003800000 */
.L_x_264:
        /* <DEDUP_REMOVED lines=10> */
.L_x_267:
[----:B------:R-:W-:Y:S05]  /*72e0*/  BSYNC B1 ;  /* 0x0000000000017941 */ /* 0x000fea0003800000 */
.L_x_266:
        /* <DEDUP_REMOVED lines=10> */
.L_x_269:
[----:B------:R-:W-:Y:S05]  /*7390*/  BSYNC B1 ;  /* 0x0000000000017941 */ /* 0x000fea0003800000 */
.L_x_268:
        /* <DEDUP_REMOVED lines=9> */
.L_x_271:
[----:B------:R-:W-:Y:S05]  /*7430*/  BSYNC B1 ;  /* 0x0000000000017941 */ /* 0x000fea0003800000 */
.L_x_270:
        /* <DEDUP_REMOVED lines=9> */
.L_x_273:
[----:B------:R-:W-:Y:S05]  /*74d0*/  BSYNC B1 ;  /* 0x0000000000017941 */ /* 0x000fea0003800000 */
.L_x_272:
        /* <DEDUP_REMOVED lines=10> */
.L_x_275:
[----:B------:R-:W-:Y:S05]  /*7580*/  BSYNC B1 ;  /* 0x0000000000017941 */ /* 0x000fea0003800000 */
.L_x_274:
        /* <DEDUP_REMOVED lines=10> */
.L_x_277:
[----:B------:R-:W-:Y:S05]  /*7630*/  BSYNC B1 ;  /* 0x0000000000017941 */ /* 0x000fea0003800000 */
.L_x_276:
[----:B01---5:R-:W-:Y:S01]  /*7640*/  LOP3.LUT R6, R152, 0xffffe000, RZ, 0xc0, !PT ;  /* 0xffffe00098067812 */ /* 0x023fe200078ec0ff */
        /* <DEDUP_REMOVED lines=8> */
.L_x_279:
[----:B------:R-:W-:Y:S05]  /*76d0*/  BSYNC B1 ;  /* 0x0000000000017941 */ /* 0x000fea0003800000 */
.L_x_278:
[----:B0-2--5:R-:W-:Y:S01]  /*76e0*/  LOP3.LUT R4, R152, 0xffffe000, RZ, 0xc0, !PT ;  /* 0xffffe00098047812 */ /* 0x025fe200078ec0ff */
[----:B------:R-:W-:Y:S01]  /*76f0*/  @P1 IMAD.MOV.U32 R5, RZ, RZ, R11 ;  /* 0x000000ffff051224 */ /* 0x000fe200078e000b */
[----:B------:R-:W-:Y:S01]  /*7700*/  ISETP.GT.AND P0, PT, R0, 0x8, P0 ;  /* 0x000000080000780c */ /* 0x000fe20000704270 */
[----:B------:R-:W-:Y:S02]  /*7710*/  BSSY B1, `(.L_x_280) ;  /* 0x0000008000017945 */ /* 0x000fe40003800000 */
[----:B------:R-:W-:Y:S01]  /*7720*/  FMUL R3, R4, R155 ;  /* 0x0000009b04037220 */ /* 0x000fe20000400000 */
[----:B------:R-:W-:-:S03]  /*7730*/  @P1 IMAD.MOV.U32 R4, RZ, RZ, R10 ;  /* 0x000000ffff041224 */ /* 0x000fc600078e000a */
[----:B------:R-:W-:-:S05]  /*7740*/  FFMA R3, R150, R154, R3 ;  /* 0x0000009a96037223 */ /* 0x000fca0000000003 */
[----:B------:R-:W-:-:S05]  /*7750*/  F2FP.TF32.F32.PACK_B R3, R3 ;  /* 0x00000003ff03723e */ /* 0x000fca00024050ff */
[----:B------:R0:W-:Y:S01]  /*7760*/  @P1 STG.E desc[UR36][R4.64+0x3e0], R3 ;  /* 0x0003e00304001986 */ /* 0x0001e2000c101924 */
[----:B------:R-:W-:Y:S05]  /*7770*/  @!P0 BRA `(.L_x_281) ;  /* 0x0000000000048947 */ /* 0x000fea0003800000 */
[----:B------:R2:W5:Y:S02]  /*7780*/  LDG.E.LTC128B R152, desc[UR36][R8.64+0x3e4] ;  /* 0x0003e42408987981 */ /* 0x000564000c1e1920 */
.L_x_281:
[----:B------:R-:W-:Y:S05]  /*7790*/  BSYNC B1 ;  /* 0x0000000000017941 */ /* 0x000fea0003800000 */
.L_x_280:
[----:B------:R-:W-:Y:S05]  /*77a0*/  @!P0 BRA `(.L_x_282) ;  /* 0x0000002400308947 */ /* 0x000fea0003800000 */
[----:B-----5:R-:W-:-:S05]  /*77b0*/  LOP3.LUT R152, R152, 0xffffe000, RZ, 0xc0, !PT ;  /* 0xffffe00098987812 */ /* 0x020fca00078ec0ff */
[----:B------:R-:W-:-:S04]  /*77c0*/  FMUL R152, R152, R155 ;  /* 0x0000009b98987220 */ /* 0x000fc80000400000 */
[----:B------:R-:W-:-:S05]  /*77d0*/  FFMA R151, R151, R154, R152 ;  /* 0x0000009a97977223 */ /* 0x000fca0000000098 */
[----:B------:R-:W-:-:S05]  /*77e0*/  F2FP.TF32.F32.PACK_B R151, R151 ;  /* 0x00000097ff97723e */ /* 0x000fca00024050ff */
[----:B------:R0:W-:Y:S01]  /*77f0*/  STG.E desc[UR36][R10.64+0x3e4], R151 ;  /* 0x0003e4970a007986 */ /* 0x0001e2000c101924 */
[----:B------:R-:W-:Y:S05]  /*7800*/  BRA `(.L_x_282) ;  /* 0x0000002400187947 */ /* 0x000fea0003800000 */
.L_x_29:
[----:B------:R-:W-:Y:S01]  /*7810*/  ISETP.GT.AND P3, PT, R3, 0x1, PT ;  /* 0x000000010300780c */ /* 0x000fe20003f64270 */
[----:B------:R-:W-:Y:S01]  /*7820*/  ULDC.64 UR4, c[0x0][0x5c0] ;  /* 0x0001700000047ab9 */ /* 0x000fe20000000a00 */
[-C--:B------:R-:W-:Y:S01]  /*7830*/  FMUL R9, R24, R154.reuse ;  /* 0x0000009a18097220 */ /* 0x080fe20000400000 */
[----:B------:R-:W-:Y:S01]  /*7840*/  LEA R4, P4, R162, UR4, 0x2 ;  /* 0x00000004a2047c11 */ /* 0x000fe2000f8810ff */
[-C--:B------:R-:W-:Y:S01]  /*7850*/  FMUL R25, R25, R154.reuse ;  /* 0x0000009a19197220 */ /* 0x080fe20000400000 */
[----:B------:R-:W-:Y:S01]  /*7860*/  ISETP.GT.AND P0, PT, R0, RZ, P3 ;  /* 0x000000ff0000720c */ /* 0x000fe20001f04270 */
[-C--:B------:R-:W-:Y:S01]  /*7870*/  FMUL R27, R27, R154.reuse ;  /* 0x0000009a1b1b7220 */ /* 0x080fe20000400000 */
[----:B------:R-:W-:Y:S01]  /*7880*/  LEA.HI.X R5, R162, UR5, R171, 0x2, P4 ;  /* 0x00000005a2057c11 */ /* 0x000fe2000a0f14ab */
[-C--:B------:R-:W-:Y:S01]  /*7890*/  FMUL R29, R29, R154.reuse ;  /* 0x0000009a1d1d7220 */ /* 0x080fe20000400000 */
[----:B------:R-:W-:Y:S01]  /*78a0*/  F2FP.TF32.F32.PACK_B R9, R9 ;  /* 0x00000009ff09723e */ /* 0x000fe200024050ff */
[-C--:B------:R-:W-:Y:S01]  /*78b0*/  FMUL R31, R31, R154.reuse ;  /* 0x0000009a1f1f7220 */ /* 0x080fe20000400000 */
[----:B------:R-:W-:Y:S01]  /*78c0*/  F2FP.TF32.F32.PACK_B R25, R25 ;  /* 0x00000019ff19723e */ /* 0x000fe200024050ff */
[----:B------:R-:W-:Y:S01]  /*78d0*/  FMUL R13, R32, R154 ;  /* 0x0000009a200d7220 */ /* 0x000fe20000400000 */
[C---:B------:R-:W-:Y:S01]  /*78e0*/  SHF.L.U64.HI R7, R10.reuse, 0x5, R11 ;  /* 0x000000050a077819 */ /* 0x040fe2000001020b */
[----:B------:R0:W-:Y:S01]  /*78f0*/  @P2 STG.E desc[UR36][R4.64], R9 ;  /* 0x0000000904002986 */ /* 0x0001e2000c101924 */
[----:B------:R-:W-:Y:S01]  /*7900*/  LEA R6, P4, R10, R4, 0x5 ;  /* 0x000000040a067211 */ /* 0x000fe200078828ff */
[-C--:B------:R-:W-:Y:S01]  /*7910*/  FMUL R11, R26, R154.reuse ;  /* 0x0000009a1a0b7220 */ /* 0x080fe20000400000 */
[C---:B------:R-:W-:Y:S01]  /*7920*/  ISETP.GT.AND P1, PT, R0.reuse, 0x8, P1 ;  /* 0x000000080000780c */ /* 0x040fe20000f24270 */
[----:B------:R-:W-:Y:S01]  /*7930*/  @P0 STG.E desc[UR36][R4.64+0x4], R25 ;  /* 0x0000041904000986 */ /* 0x000fe2000c101924 */
[----:B------:R-:W-:Y:S01]  /*7940*/  ISETP.GT.AND P2, PT, R3, 0x8, PT ;  /* 0x000000080300780c */ /* 0x000fe20003f44270 */
[----:B------:R-:W-:Y:S01]  /*7950*/  IMAD.X R7, R7, 0x1, R5, P4 ;  /* 0x0000000107077824 */ /* 0x000fe200020e0605 */
[C---:B------:R-:W-:Y:S01]  /*7960*/  ISETP.GT.AND P3, PT, R0.reuse, 0x8, P3 ;  /* 0x000000080000780c */ /* 0x040fe20001f64270 */
[-C--:B------:R-:W-:Y:S01]  /*7970*/  FMUL R33, R33, R154.reuse ;  /* 0x0000009a21217220 */ /* 0x080fe20000400000 */
[----:B------:R-:W-:Y:S01]  /*7980*/  ISETP.GT.AND P0, PT, R3, 0x9, PT ;  /* 0x000000090300780c */ /* 0x000fe20003f04270 */
[-C--:B------:R-:W-:Y:S01]  /*7990*/  FMUL R35, R35, R154.reuse ;  /* 0x0000009a23237220 */ /* 0x080fe20000400000 */
[----:B------:R-:W-:Y:S01]  /*79a0*/  ISETP.GT.AND P5, PT, R0, RZ, P2 ;  /* 0x000000ff0000720c */ /* 0x000fe200017a4270 */
[-C--:B0-----:R-:W-:Y:S01]  /*79b0*/  FMUL R9, R28, R154.reuse ;  /* 0x0000009a1c097220 */ /* 0x081fe20000400000 */
[C---:B------:R-:W-:Y:S01]  /*79c0*/  ISETP.GT.AND P4, PT, R0.reuse, RZ, P0 ;  /* 0x000000ff0000720c */ /* 0x040fe20000784270 */
[-C--:B------:R-:W-:Y:S01]  /*79d0*/  FMUL R37, R37, R154.reuse ;  /* 0x0000009a25257220 */ /* 0x080fe20000400000 */
[----:B------:R-:W-:Y:S01]  /*79e0*/  F2FP.TF32.F32.PACK_B R11, R11 ;  /* 0x0000000bff0b723e */ /* 0x000fe200024050ff */
[-C--:B------:R-:W-:Y:S01]  /*79f0*/  FMUL R39, R39, R154.reuse ;  /* 0x0000009a27277220 */ /* 0x080fe20000400000 */
[----:B------:R-:W-:Y:S01]  /*7a00*/  F2FP.TF32.F32.PACK_B R27, R27 ;  /* 0x0000001bff1b723e */ /* 0x000fe200024050ff */
[-C--:B------:R-:W-:Y:S01]  /*7a10*/  FMUL R41, R41, R154.reuse ;  /* 0x0000009a29297220 */ /* 0x080fe20000400000 */
[----:B------:R-:W-:Y:S01]  /*7a20*/  F2FP.TF32.F32.PACK_B R9, R9 ;  /* 0x00000009ff09723e */ /* 0x000fe200024050ff */
[----:B------:R0:W-:Y:S01]  /*7a30*/  @P1 STG.E desc[UR36][R6.64], R11 ;  /* 0x0000000b06001986 */ /* 0x0001e2000c101924 */
[----:B------:R-:W-:Y:S01]  /*7a40*/  F2FP.TF32.F32.PACK_B R29, R29 ;  /* 0x0000001dff1d723e */ /* 0x000fe200024050ff */
[-C--:B------:R-:W-:Y:S01]  /*7a50*/  FMUL R43, R43, R154.reuse ;  /* 0x0000009a2b2b7220 */ /* 0x080fe20000400000 */
[C---:B------:R-:W-:Y:S01]  /*7a60*/  ISETP.GT.AND P1, PT, R3.reuse, 0x10, PT ;  /* 0x000000100300780c */ /* 0x040fe20003f24270 */
[----:B------:R-:W-:Y:S01]  /*7a70*/  @P3 STG.E desc[UR36][R6.64+0x4], R27 ;  /* 0x0000041b06003986 */ /* 0x000fe2000c101924 */
[----:B------:R-:W-:Y:S01]  /*7a80*/  ISETP.GT.AND P3, PT, R3, 0x11, PT ;  /* 0x000000110300780c */ /* 0x000fe20003f64270 */
[-C--:B------:R-:W-:Y:S01]  /*7a90*/  FMUL R45, R45, R154.reuse ;  /* 0x0000009a2d2d7220 */ /* 0x080fe20000400000 */
[C---:B------:R-:W-:Y:S01]  /*7aa0*/  ISETP.GT.AND P2, PT, R0.reuse, 0x8, P2 ;  /* 0x000000080000780c */ /* 0x040fe20001744270 */
[----:B------:R1:W-:Y:S01]  /*7ab0*/  @P5 STG.E desc[UR36][R4.64+0x20], R9 ;  /* 0x0000200904005986 */ /* 0x0003e2000c101924 */
[C---:B------:R-:W-:Y:S01]  /*7ac0*/  ISETP.GT.AND P0, PT, R0.reuse, 0x8, P0 ;  /* 0x000000080000780c */ /* 0x040fe20000704270 */
[-C--:B------:R-:W-:Y:S01]  /*7ad0*/  FMUL R47, R47, R154.reuse ;  /* 0x0000009a2f2f7220 */ /* 0x080fe20000400000 */
[----:B------:R-:W-:Y:S01]  /*7ae0*/  ISETP.GT.AND P5, PT, R0, RZ, P1 ;  /* 0x000000ff0000720c */ /* 0x000fe20000fa4270 */
[----:B------:R-:W-:Y:S01]  /*7af0*/  @P4 STG.E desc[UR36][R4.64+0x24], R29 ;  /* 0x0000241d04004986 */ /* 0x000fe2000c101924 */
[-C--:B0-----:R-:W-:Y:S01]  /*7b00*/  FMUL R11, R30, R154.reuse ;  /* 0x0000009a1e0b7220 */ /* 0x081fe20000400000 */
[----:B------:R-:W-:Y:S01]  /*7b10*/  ISETP.GT.AND P4, PT, R0, RZ, P3 ;  /* 0x000000ff0000720c */ /* 0x000fe20001f84270 */
[-C--:B------:R-:W-:Y:S01]  /*7b20*/  FMUL R49, R49, R154.reuse ;  /* 0x0000009a31317220 */ /* 0x080fe20000400000 */
[----:B------:R-:W-:Y:S01]  /*7b30*/  F2FP.TF32.F32.PACK_B R31, R31 ;  /* 0x0000001fff1f723e */ /* 0x000fe200024050ff */
[-C--:B------:R-:W-:Y:S01]  /*7b40*/  FMUL R51, R51, R154.reuse ;  /* 0x0000009a33337220 */ /* 0x080fe20000400000 */
[----:B------:R-:W-:Y:S01]  /*7b50*/  F2FP.TF32.F32.PACK_B R11, R11 ;  /* 0x0000000bff0b723e */ /* 0x000fe200024050ff */
[-C--:B------:R-:W-:Y:S01]  /*7b60*/  FMUL R53, R53, R154.reuse ;  /* 0x0000009a35357220 */ /* 0x080fe20000400000 */
[----:B------:R-:W-:Y:S01]  /*7b70*/  F2FP.TF32.F32.PACK_B R13, R13 ;  /* 0x0000000dff0d723e */ /* 0x000fe200024050ff */
[-C--:B-1----:R-:W-:Y:S01]  /*7b80*/  FMUL R9, R34, R154.reuse ;  /* 0x0000009a22097220 */ /* 0x082fe20000400000 */
[----:B------:R-:W-:Y:S01]  /*7b90*/  F2FP.TF32.F32.PACK_B R33, R33 ;  /* 0x00000021ff21723e */ /* 0x000fe200024050ff */
[----:B------:R0:W-:Y:S01]  /*7ba0*/  @P2 STG.E desc[UR36][R6.64+0x20], R11 ;  /* 0x0000200b06002986 */ /* 0x0001e2000c101924 */
[C---:B------:R-:W-:Y:S01]  /*7bb0*/  ISETP.GT.AND P1, PT, R0.reuse, 0x8, P1 ;  /* 0x000000080000780c */ /* 0x040fe20000f24270 */
[-C--:B------:R-:W-:Y:S01]  /*7bc0*/  FMUL R55, R55, R154.reuse ;  /* 0x0000009a37377220 */ /* 0x080fe20000400000 */
[C---:B------:R-:W-:Y:S01]  /*7bd0*/  ISETP.GT.AND P2, PT, R3.reuse, 0x19, PT ;  /* 0x000000190300780c */ /* 0x040fe20003f44270 */
[----:B------:R-:W-:Y:S01]  /*7be0*/  @P0 STG.E desc[UR36][R6.64+0x24], R31 ;  /* 0x0000241f06000986 */ /* 0x000fe2000c101924 */
[----:B------:R-:W-:Y:S01]  /*7bf0*/  ISETP.GT.AND P0, PT, R3, 0x18, PT ;  /* 0x000000180300780c */ /* 0x000fe20003f04270 */
[-C--:B------:R-:W-:Y:S01]  /*7c00*/  FMUL R57, R57, R154.reuse ;  /* 0x0000009a39397220 */ /* 0x080fe20000400000 */
[----:B------:R-:W-:Y:S01]  /*7c10*/  F2FP.TF32.F32.PACK_B R9, R9 ;  /* 0x00000009ff09723e */ /* 0x000fe200024050ff */
[----:B------:R1:W-:Y:S01]  /*7c20*/  @P5 STG.E desc[UR36][R4.64+0x40], R13 ;  /* 0x0000400d04005986 */ /* 0x0003e2000c101924 */
[C---:B------:R-:W-:Y:S01]  /*7c30*/  ISETP.GT.AND P5, PT, R0.reuse, RZ, P0 ;  /* 0x000000ff0000720c */ /* 0x040fe200007a4270 */
[-C--:B------:R-:W-:Y:S01]  /*7c40*/  FMUL R59, R59, R154.reuse ;  /* 0x0000009a3b3b7220 */ /* 0x080fe20000400000 */
[----:B------:R-:W-:Y:S01]  /*7c50*/  F2FP.TF32.F32.PACK_B R35, R35 ;  /* 0x00000023ff23723e */ /* 0x000fe200024050ff */
[----:B------:R-:W-:Y:S01]  /*7c60*/  @P4 STG.E desc[UR36][R4.64+0x44], R33 ;  /* 0x0000442104004986 */ /* 0x000fe2000c101924 */
[----:B------:R-:W-:Y:S01]  /*7c70*/  ISETP.GT.AND P4, PT, R0, 0x8, P3 ;  /* 0x000000080000780c */ /* 0x000fe20001f84270 */
[-C--:B0-----:R-:W-:Y:S01]  /*7c80*/  FMUL R11, R36, R154.reuse ;  /* 0x0000009a240b7220 */ /* 0x081fe20000400000 */
[----:B------:R-:W-:Y:S01]  /*7c90*/  ISETP.GT.AND P3, PT, R0, RZ, P2 ;  /* 0x000000ff0000720c */ /* 0x000fe20001764270 */
[----:B------:R0:W-:Y:S01]  /*7ca0*/  @P1 STG.E desc[UR36][R6.64+0x40], R9 ;  /* 0x0000400906001986 */ /* 0x0001e2000c101924 */
[----:B------:R-:W-:Y:S01]  /*7cb0*/  F2FP.TF32.F32.PACK_B R37, R37 ;  /* 0x00000025ff25723e */ /* 0x000fe200024050ff */
[-C--:B------:R-:W-:Y:S01]  /*7cc0*/  FMUL R61, R61, R154.reuse ;  /* 0x0000009a3d3d7220 */ /* 0x080fe20000400000 */
[----:B------:R-:W-:Y:S01]  /*7cd0*/  F2FP.TF32.F32.PACK_B R11, R11 ;  /* 0x0000000bff0b723e */ /* 0x000fe200024050ff */
[-C--:B-1----:R-:W-:Y:S01]  /*7ce0*/  FMUL R13, R40, R154.reuse ;  /* 0x0000009a280d7220 */ /* 0x082fe20000400000 */
[----:B------:R-:W-:Y:S01]  /*7cf0*/  ISETP.GT.AND P1, PT, R3, 0x20, PT ;  /* 0x000000200300780c */ /* 0x000fe20003f24270 */
[-C--:B------:R-:W-:Y:S01]  /*7d00*/  FMUL R63, R63, R154.reuse ;  /* 0x0000009a3f3f7220 */ /* 0x080fe20000400000 */
[C---:B------:R-:W-:Y:S01]  /*7d10*/  ISETP.GT.AND P0, PT, R0.reuse, 0x8, P0 ;  /* 0x000000080000780c */ /* 0x040fe20000704270 */
[-C--:B------:R-:W-:Y:S01]  /*7d20*/  FMUL R65, R65, R154.reuse ;  /* 0x0000009a41417220 */ /* 0x080fe20000400000 */
[----:B------:R-:W-:Y:S01]  /*7d30*/  F2FP.TF32.F32.PACK_B R39, R39 ;  /* 0x00000027ff27723e */ /* 0x000fe200024050ff */
[----:B------:R-:W-:Y:S01]  /*7d40*/  @P4 STG.E desc[UR36][R6.64+0x44], R35 ;  /* 0x0000442306004986 */ /* 0x000fe2000c101924 */
[----:B------:R-:W-:Y:S01]  /*7d50*/  ISETP.GT.AND P4, PT, R0, 0x8, P2 ;  /* 0x000000080000780c */ /* 0x000fe20001784270 */
[-C--:B0-----:R-:W-:Y:S01]  /*7d60*/  FMUL R9, R38, R154.reuse ;  /* 0x0000009a26097220 */ /* 0x081fe20000400000 */
[----:B------:R-:W-:Y:S01]  /*7d70*/  ISETP.GT.AND P2, PT, R3, 0x21, PT ;  /* 0x000000210300780c */ /* 0x000fe20003f44270 */
[----:B------:R0:W-:Y:S01]  /*7d80*/  @P5 STG.E desc[UR36][R4.64+0x60], R11 ;  /* 0x0000600b04005986 */ /* 0x0001e2000c101924 */
[C---:B------:R-:W-:Y:S01]  /*7d90*/  ISETP.GT.AND P5, PT, R0.reuse, RZ, P1 ;  /* 0x000000ff0000720c */ /* 0x040fe20000fa4270 */
[-C--:B------:R-:W-:Y:S01]  /*7da0*/  FMUL R67, R67, R154.reuse ;  /* 0x0000009a43437220 */ /* 0x080fe20000400000 */
[----:B------:R-:W-:Y:S01]  /*7db0*/  F2FP.TF32.F32.PACK_B R9, R9 ;  /* 0x00000009ff09723e */ /* 0x000fe200024050ff */
[----:B------:R-:W-:Y:S01]  /*7dc0*/  @P3 STG.E desc[UR36][R4.64+0x64], R37 ;  /* 0x0000642504003986 */ /* 0x000fe2000c101924 */
[C---:B------:R-:W-:Y:S01]  /*7dd0*/  ISETP.GT.AND P3, PT, R0.reuse, RZ, P2 ;  /* 0x000000ff0000720c */ /* 0x040fe20001764270 */
[-C--:B------:R-:W-:Y:S01]  /*7de0*/  FMUL R69, R69, R154.reuse ;  /* 0x0000009a45457220 */ /* 0x080fe20000400000 */
[----:B------:R-:W-:Y:S01]  /*7df0*/  F2FP.TF32.F32.PACK_B R13, R13 ;  /* 0x0000000dff0d723e */ /* 0x000fe200024050ff */
[----:B------:R1:W-:Y:S01]  /*7e00*/  @P0 STG.E desc[UR36][R6.64+0x60], R9 ;  /* 0x0000600906000986 */ /* 0x0003e2000c101924 */
[----:B------:R-:W-:Y:S01]  /*7e10*/  F2FP.TF32.F32.PACK_B R41, R41 ;  /* 0x00000029ff29723e */ /* 0x000fe200024050ff */
[-C--:B------:R-:W-:Y:S01]  /*7e20*/  FMUL R71, R71, R154.reuse ;  /* 0x0000009a47477220 */ /* 0x080fe20000400000 */
[C---:B------:R-:W-:Y:S01]  /*7e30*/  ISETP.GT.AND P0, PT, R3.reuse, 0x28, PT ;  /* 0x000000280300780c */ /* 0x040fe20003f04270 */
[----:B------:R-:W-:Y:S01]  /*7e40*/  @P4 STG.E desc[UR36][R6.64+0x64], R39 ;  /* 0x0000642706004986 */ /* 0x000fe2000c101924 */
[----:B------:R-:W-:Y:S01]  /*7e50*/  ISETP.GT.AND P1, PT, R0, 0x8, P1 ;  /* 0x000000080000780c */ /* 0x000fe20000f24270 */
[-C--:B0-----:R-:W-:Y:S01]  /*7e60*/  FMUL R11, R44, R154.reuse ;  /* 0x0000009a2c0b7220 */ /* 0x081fe20000400000 */
[C---:B------:R-:W-:Y:S01]  /*7e70*/  ISETP.GT.AND P4, PT, R0.reuse, 0x8, P2 ;  /* 0x000000080000780c */ /* 0x040fe20001784270 */
[----:B------:R0:W-:Y:S01]  /*7e80*/  @P5 STG.E desc[UR36][R4.64+0x80], R13 ;  /* 0x0000800d04005986 */ /* 0x0001e2000c101924 */
[----:B------:R-:W-:Y:S01]  /*7e90*/  ISETP.GT.AND P2, PT, R3, 0x29, PT ;  /* 0x000000290300780c */ /* 0x000fe20003f44270 */
[-C--:B------:R-:W-:Y:S01]  /*7ea0*/  FMUL R73, R73, R154.reuse ;  /* 0x0000009a49497220 */ /* 0x080fe20000400000 */
[----:B------:R-:W-:Y:S01]  /*7eb0*/  ISETP.GT.AND P5, PT, R0, RZ, P0 ;  /* 0x000000ff0000720c */ /* 0x000fe200007a4270 */
[-C--:B-1----:R-:W-:Y:S01]  /*7ec0*/  FMUL R9, R42, R154.reuse ;  /* 0x0000009a2a097220 */ /* 0x082fe20000400000 */
[----:B------:R-:W-:Y:S01]  /*7ed0*/  @P3 STG.E desc[UR36][R4.64+0x84], R41 ;  /* 0x0000842904003986 */ /* 0x000fe2000c101924 */
[----:B------:R-:W-:Y:S01]  /*7ee0*/  ISETP.GT.AND P3, PT, R0, RZ, P2 ;  /* 0x000000ff0000720c */ /* 0x000fe20001764270 */
[-C--:B------:R-:W-:Y:S01]  /*7ef0*/  FMUL R75, R75, R154.reuse ;  /* 0x0000009a4b4b7220 */ /* 0x080fe20000400000 */
[----:B------:R-:W-:Y:S01]  /*7f00*/  F2FP.TF32.F32.PACK_B R43, R43 ;  /* 0x0000002bff2b723e */ /* 0x000fe200024050ff */
[-C--:B------:R-:W-:Y:S01]  /*7f10*/  FMUL R77, R77, R154.reuse ;  /* 0x0000009a4d4d7220 */ /* 0x080fe20000400000 */
[----:B------:R-:W-:Y:S01]  /*7f20*/  F2FP.TF32.F32.PACK_B R9, R9 ;  /* 0x00000009ff09723e */ /* 0x000fe200024050ff */
[-C--:B------:R-:W-:Y:S01]  /*7f30*/  FMUL R79, R79, R154.reuse ;  /* 0x0000009a4f4f7220 */ /* 0x080fe20000400000 */
[----:B------:R-:W-:Y:S01]  /*7f40*/  F2FP.TF32.F32.PACK_B R11, R11 ;  /* 0x0000000bff0b723e */ /* 0x000fe200024050ff */
[-C--:B0-----:R-:W-:Y:S01]  /*7f50*/  FMUL R13, R48, R154.reuse ;  /* 0x0000009a300d7220 */ /* 0x081fe20000400000 */
[----:B------:R-:W-:Y:S01]  /*7f60*/  F2FP.TF32.F32.PACK_B R45, R45 ;  /* 0x0000002dff2d723e */ /* 0x000fe200024050ff */
[----:B------:R0:W-:Y:S01]  /*7f70*/  @P1 STG.E desc[UR36][R6.64+0x80], R9 ;  /* 0x0000800906001986 */ /* 0x0001e2000c101924 */
[----:B------:R-:W-:Y:S01]  /*7f80*/  ISETP.GT.AND P1, PT, R3, 0x30, PT ;  /* 0x000000300300780c */ /* 0x000fe20003f24270 */
[-C--:B------:R-:W-:Y:S01]  /*7f90*/  FMUL R81, R81, R154.reuse ;  /* 0x0000009a51517220 */ /* 0x080fe20000400000 */
[C---:B------:R-:W-:Y:S01]  /*7fa0*/  ISETP.GT.AND P0, PT, R0.reuse, 0x8, P0 ;  /* 0x000000080000780c */ /* 0x040fe20000704270 */
[----:B------:R-:W-:Y:S01]  /*7fb0*/  @P4 STG.E desc[UR36][R6.64+0x84], R43 ;  /* 0x0000842b06004986 */ /* 0x000fe2000c101924 */
[C---:B------:R-:W-:Y:S01]  /*7fc0*/  ISETP.GT.AND P4, PT, R0.reuse, 0x8, P2 ;  /* 0x000000080000780c */ /* 0x040fe20001784270 */
[-C--:B------:R-:W-:Y:S01]  /*7fd0*/  FMUL R83, R83, R154.reuse ;  /* 0x0000009a53537220 */ /* 0x080fe20000400000 */
[----:B------:R-:W-:Y:S01]  /*7fe0*/  ISETP.GT.AND P2, PT, R3, 0x31, PT ;  /* 0x000000310300780c */ /* 0x000fe20003f44270 */
[----:B------:R1:W-:Y:S01]  /*7ff0*/  @P5 STG.E desc[UR36][R4.64+0xa0], R11 ;  /* 0x0000a00b04005986 */ /* 0x0003e2000c101924 */
[----:B------:R-:W-:Y:S01]  /*8000*/  ISETP.GT.AND P5, PT, R0, RZ, P1 ;  /* 0x000000ff0000720c */ /* 0x000fe20000fa4270 */
[-C--:B------:R-:W-:Y:S01]  /*8010*/  FMUL R85, R85, R154.reuse ;  /* 0x0000009a55557220 */ /* 0x080fe20000400000 */
[----:B------:R-:W-:Y:S01]  /*8020*/  F2FP.TF32.F32.PACK_B R47, R47 ;  /* 0x0000002fff2f723e */ /* 0x000fe200024050ff */
[-C--:B0-----:R-:W-:Y:S01]  /*8030*/  FMUL R9, R46, R154.reuse ;  /* 0x0000009a2e097220 */ /* 0x081fe20000400000 */
        /* <DEDUP_REMOVED lines=9> */
[C---:B------:R-:W-:Y:S01]  /*80d0*/  ISETP.GT.AND P1, PT, R0.reuse, 0x8, P1 ;  /* 0x000000080000780c */ /* 0x040fe20000f24270 */
[----:B------:R0:W-:Y:S01]  /*80e0*/  @P0 STG.E desc[UR36][R6.64+0xa0], R9 ;  /* 0x0000a00906000986 */ /* 0x0001e2000c101924 */
[----:B------:R-:W-:Y:S01]  /*80f0*/  ISETP.GT.AND P0, PT, R3, 0x38, PT ;  /* 0x000000380300780c */ /* 0x000fe20003f04270 */
[-C--:B------:R-:W-:Y:S01]  /*8100*/  FMUL R93, R93, R154.reuse ;  /* 0x0000009a5d5d7220 */ /* 0x080fe20000400000 */
[----:B------:R-:W-:Y:S01]  /*8110*/  F2FP.TF32.F32.PACK_B R51, R51 ;  /* 0x00000033ff33723e */ /* 0x000fe200024050ff */
        /* <DEDUP_REMOVED lines=10> */
[C---:B------:R-:W-:Y:S01]  /*81c0*/  ISETP.GT.AND P3, PT, R0.reuse, RZ, P2 ;  /* 0x000000ff0000720c */ /* 0x040fe20001764270 */
[-C--:B------:R-:W-:Y:S01]  /*81d0*/  FMUL R99, R99, R154.reuse ;  /* 0x0000009a63637220 */ /* 0x080fe20000400000 */
[----:B------:R-:W-:Y:S01]  /*81e0*/  F2FP.TF32.F32.PACK_B R53, R53 ;  /* 0x00000035ff35723e */ /* 0x000fe200024050ff */
[-C--:B------:R-:W-:Y:S01]  /*81f0*/  FMUL R101, R101, R154.reuse ;  /* 0x0000009a65657220 */ /* 0x080fe20000400000 */
[----:B------:R-:W-:Y:S01]  /*8200*/  F2FP.TF32.F32.PACK_B R9, R9 ;  /* 0x00000009ff09723e */ /* 0x000fe200024050ff */
[-C--:B------:R-:W-:Y:S01]  /*8210*/  FMUL R103, R103, R154.reuse ;  /* 0x0000009a67677220 */ /* 0x080fe20000400000 */
[----:B------:R-:W-:Y:S01]  /*8220*/  ISETP.GT.AND P0, PT, R0, 0x8, P0 ;  /* 0x000000080000780c */ /* 0x000fe20000704270 */
[-C--:B-1----:R-:W-:Y:S01]  /*8230*/  FMUL R13, R56, R154.reuse ;  /* 0x0000009a380d7220 */ /* 0x082fe20000400000 */
[----:B------:R-:W-:Y:S01]  /*8240*/  F2FP.TF32.F32.PACK_B R55, R55 ;  /* 0x00000037ff37723e */ /* 0x000fe200024050ff */
        /* <DEDUP_REMOVED lines=16> */
[----:B------:R-:W-:Y:S01]  /*8350*/  ISETP.GT.AND P1, PT, R0, 0x8, P1 ;  /* 0x000000080000780c */ /* 0x000fe20000f24270 */
[-C--:B------:R-:W-:Y:S01]  /*8360*/  FMUL R113, R113, R154.reuse ;  /* 0x0000009a71717220 */ /* 0x080fe20000400000 */
[----:B------:R-:W-:Y:S01]  /*8370*/  F2FP.TF32.F32.PACK_B R9, R9 ;  /* 0x00000009ff09723e */ /* 0x000fe200024050ff */
[-C--:B------:R-:W-:Y:S01]  /*8380*/  FMUL R115, R115, R154.reuse ;  /* 0x0000009a73737220 */ /* 0x080fe20000400000 */
[-C--:B-1----:R-:W-:Y:S01]  /*8390*/  FMUL R11, R60, R154.reuse ;  /* 0x0000009a3c0b7220 */ /* 0x082fe20000400000 */
[----:B------:R-:W-:Y:S01]  /*83a0*/  F2FP.TF32.F32.PACK_B R59, R59 ;  /* 0x0000003bff3b723e */ /* 0x000fe200024050ff */
[-C--:B------:R-:W-:Y:S01]  /*83b0*/  FMUL R117, R117, R154.reuse ;  /* 0x0000009a75757220 */ /* 0x080fe20000400000 */
        /* <DEDUP_REMOVED lines=58> */
[----:B0-----:R-:W-:Y:S01]  /*8760*/  FMUL R9, R66, R154 ;  /* 0x0000009a42097220 */ /* 0x001fe20000400000 */
[----:B------:R-:W-:Y:S01]  /*8770*/  @P3 STG.E desc[UR36][R4.64+0x144], R65 ;  /* 0x0001444104003986 */ /* 0x000fe2000c101924 */
[----:B------:R-:W-:-:S02]  /*8780*/  ISETP.GT.AND P3, PT, R0, RZ, P2 ;  /* 0x000000ff0000720c */ /* 0x000fc40001764270 */
[----:B------:R-:W-:Y:S02]  /*8790*/  ISETP.GT.AND P0, PT, R0, 0x8, P0 ;  /* 0x000000080000780c */ /* 0x000fe40000704270 */
[----:B------:R-:W-:Y:S01]  /*87a0*/  F2FP.TF32.F32.PACK_B R9, R9 ;  /* 0x00000009ff09723e */ /* 0x000fe200024050ff */
[----:B-1----:R-:W-:Y:S01]  /*87b0*/  FMUL R13, R72, R154 ;  /* 0x0000009a480d7220 */ /* 0x002fe20000400000 */
[----:B------:R-:W-:-:S03]  /*87c0*/  F2FP.TF32.F32.PACK_B R71, R71 ;  /* 0x00000047ff47723e */ /* 0x000fc600024050ff */
[----:B------:R0:W-:Y:S01]  /*87d0*/  @P1 STG.E desc[UR36][R6.64+0x140], R9 ;  /* 0x0001400906001986 */ /* 0x0001e2000c101924 */
[C---:B------:R-:W-:Y:S02]  /*87e0*/  ISETP.GT.AND P1, PT, R3.reuse, 0x60, PT ;  /* 0x000000600300780c */ /* 0x040fe40003f24270 */
[----:B------:R-:W-:Y:S01]  /*87f0*/  F2FP.TF32.F32.PACK_B R13, R13 ;  /* 0x0000000dff0d723e */ /* 0x000fe200024050ff */
[----:B------:R-:W-:Y:S01]  /*8800*/  @P4 STG.E desc[UR36][R6.64+0x144], R67 ;  /* 0x0001444306004986 */ /* 0x000fe2000c101924 */
[C---:B------:R-:W-:Y:S02]  /*8810*/  ISETP.GT.AND P4, PT, R0.reuse, 0x8, P2 ;  /* 0x000000080000780c */ /* 0x040fe40001784270 */
[----:B------:R-:W-:Y:S01]  /*8820*/  ISETP.GT.AND P2, PT, R3, 0x61, PT ;  /* 0x000000610300780c */ /* 0x000fe20003f44270 */
[----:B------:R1:W-:Y:S01]  /*8830*/  @P5 STG.E desc[UR36][R4.64+0x160], R11 ;  /* 0x0001600b04005986 */ /* 0x0003e2000c101924 */
[----:B------:R-:W-:Y:S02]  /*8840*/  ISETP.GT.AND P5, PT, R0, RZ, P1 ;  /* 0x000000ff0000720c */ /* 0x000fe40000fa4270 */
        /* <DEDUP_REMOVED lines=257> */
[----:B------:R-:W-:Y:S01]  /*9860*/  @P3 STG.E desc[UR36][R4.64+0x364], R133 ;  /* 0x0003648504003986 */ /* 0x000fe2000c101924 */
[----:B0-----:R-:W-:Y:S01]  /*9870*/  FMUL R9, R134, R154 ;  /* 0x0000009a86097220 */ /* 0x001fe20000400000 */
[----:B------:R-:W-:-:S02]  /*9880*/  ISETP.GT.AND P3, PT, R0, RZ, P2 ;  /* 0x000000ff0000720c */ /* 0x000fc40001764270 */
[----:B------:R-:W-:Y:S02]  /*9890*/  ISETP.GT.AND P1, PT, R0, 0x8, P1 ;  /* 0x000000080000780c */ /* 0x000fe40000f24270 */
[----:B------:R-:W-:Y:S01]  /*98a0*/  F2FP.TF32.F32.PACK_B R9, R9 ;  /* 0x00000009ff09723e */ /* 0x000fe200024050ff */
[----:B-1----:R-:W-:Y:S01]  /*98b0*/  FMUL R11, R140, R154 ;  /* 0x0000009a8c0b7220 */ /* 0x002fe20000400000 */
[----:B------:R-:W-:-:S03]  /*98c0*/  F2FP.TF32.F32.PACK_B R139, R139 ;  /* 0x0000008bff8b723e */ /* 0x000fc600024050ff */
[----:B------:R0:W-:Y:S01]  /*98d0*/  @P0 STG.E desc[UR36][R6.64+0x360], R9 ;  /* 0x0003600906000986 */ /* 0x0001e2000c101924 */
[----:B------:R-:W-:Y:S02]  /*98e0*/  F2FP.TF32.F32.PACK_B R141, R141 ;  /* 0x0000008dff8d723e */ /* 0x000fe400024050ff */
[----:B------:R-:W-:Y:S01]  /*98f0*/  F2FP.TF32.F32.PACK_B R11, R11 ;  /* 0x0000000bff0b723e */ /* 0x000fe200024050ff */
[----:B------:R-:W-:Y:S01]  /*9900*/  @P4 STG.E desc[UR36][R6.64+0x364], R135 ;  /* 0x0003648706004986 */ /* 0x000fe2000c101924 */
[C---:B------:R-:W-:Y:S02]  /*9910*/  ISETP.GT.AND P4, PT, R3.reuse, 0xe8, PT ;  /* 0x000000e80300780c */ /* 0x040fe40003f84270 */
[----:B------:R-:W-:Y:S01]  /*9920*/  F2FP.TF32.F32.PACK_B R143, R143 ;  /* 0x0000008fff8f723e */ /* 0x000fe200024050ff */
[----:B------:R1:W-:Y:S01]  /*9930*/  @P5 STG.E desc[UR36][R4.64+0x380], R13 ;  /* 0x0003800d04005986 */ /* 0x0003e2000c101924 */
[----:B------:R-:W-:Y:S02]  /*9940*/  ISETP.GT.AND P5, PT, R3, 0xe9, PT ;  /* 0x000000e90300780c */ /* 0x000fe40003fa4270 */
[----:B------:R-:W-:Y:S01]  /*9950*/  F2FP.TF32.F32.PACK_B R145, R145 ;  /* 0x00000091ff91723e */ /* 0x000fe200024050ff */
[----:B------:R-:W-:Y:S01]  /*9960*/  @P3 STG.E desc[UR36][R4.64+0x384], R137 ;  /* 0x0003848904003986 */ /* 0x000fe2000c101924 */
[----:B------:R-:W-:Y:S01]  /*9970*/  ISETP.GT.AND P3, PT, R0, 0x8, P2 ;  /* 0x000000080000780c */ /* 0x000fe20001764270 */
[----:B0-----:R-:W-:Y:S01]  /*9980*/  FMUL R9, R138, R154 ;  /* 0x0000009a8a097220 */ /* 0x001fe20000400000 */
[----:B------:R-:W-:-:S02]  /*9990*/  ISETP.GT.AND P2, PT, R0, RZ, P4 ;  /* 0x000000ff0000720c */ /* 0x000fc40002744270 */
[C---:B------:R-:W-:Y:S02]  /*99a0*/  ISETP.GT.AND P0, PT, R0.reuse, RZ, P5 ;  /* 0x000000ff0000720c */ /* 0x040fe40002f04270 */
[----:B------:R-:W-:Y:S01]  /*99b0*/  ISETP.GT.AND P4, PT, R0, 0x8, P4 ;  /* 0x000000080000780c */ /* 0x000fe20002784270 */
[----:B-1----:R-:W-:Y:S01]  /*99c0*/  FMUL R13, R142, R154 ;  /* 0x0000009a8e0d7220 */ /* 0x002fe20000400000 */
[----:B------:R-:W-:Y:S02]  /*99d0*/  ISETP.GT.AND P5, PT, R0, 0x8, P5 ;  /* 0x000000080000780c */ /* 0x000fe40002fa4270 */
[----:B------:R-:W-:Y:S02]  /*99e0*/  F2FP.TF32.F32.PACK_B R9, R9 ;  /* 0x00000009ff09723e */ /* 0x000fe400024050ff */
[----:B------:R-:W-:Y:S02]  /*99f0*/  F2FP.TF32.F32.PACK_B R13, R13 ;  /* 0x0000000dff0d723e */ /* 0x000fe400024050ff */
[----:B------:R-:W-:Y:S01]  /*9a00*/  F2FP.TF32.F32.PACK_B R147, R147 ;  /* 0x00000093ff93723e */ /* 0x000fe200024050ff */
[----:B------:R0:W-:Y:S01]  /*9a10*/  @P1 STG.E desc[UR36][R6.64+0x380], R9 ;  /* 0x0003800906001986 */ /* 0x0001e2000c101924 */
[----:B------:R-:W-:-:S02]  /*9a20*/  ISETP.GT.AND P1, PT, R3, 0xf8, PT ;  /* 0x000000f80300780c */ /* 0x000fc40003f24270 */
[----:B------:R-:W-:Y:S01]  /*9a30*/  F2FP.TF32.F32.PACK_B R149, R149 ;  /* 0x00000095ff95723e */ /* 0x000fe200024050ff */
[----:B------:R-:W-:Y:S01]  /*9a40*/  @P3 STG.E desc[UR36][R6.64+0x384], R139 ;  /* 0x0003848b06003986 */ /* 0x000fe2000c101924 */
[C---:B------:R-:W-:Y:S02]  /*9a50*/  ISETP.GT.AND P3, PT, R3.reuse, 0xf0, PT ;  /* 0x000000f00300780c */ /* 0x040fe40003f64270 */
[----:B------:R-:W-:Y:S01]  /*9a60*/  F2FP.TF32.F32.PACK_B R151, R151 ;  /* 0x00000097ff97723e */ /* 0x000fe200024050ff */
[----:B------:R1:W-:Y:S01]  /*9a70*/  @P2 STG.E desc[UR36][R4.64+0x3a0], R11 ;  /* 0x0003a00b04002986 */ /* 0x0003e2000c101924 */
[----:B------:R-:W-:-:S03]  /*9a80*/  ISETP.GT.AND P2, PT, R3, 0xf1, PT ;  /* 0x000000f10300780c */ /* 0x000fc60003f44270 */
[----:B------:R-:W-:Y:S01]  /*9a90*/  @P0 STG.E desc[UR36][R4.64+0x3a4], R141 ;  /* 0x0003a48d04000986 */ /* 0x000fe2000c101924 */
[----:B------:R-:W-:Y:S01]  /*9aa0*/  ISETP.GT.AND P0, PT, R3, 0xf9, PT ;  /* 0x000000f90300780c */ /* 0x000fe20003f04270 */
[-C--:B------:R-:W-:Y:S01]  /*9ab0*/  FMUL R3, R144, R154.reuse ;  /* 0x0000009a90037220 */ /* 0x080fe20000400000 */
[-C--:B0-----:R-:W-:Y:S01]  /*9ac0*/  FMUL R9, R146, R154.reuse ;  /* 0x0000009a92097220 */ /* 0x081fe20000400000 */
[----:B------:R0:W-:Y:S01]  /*9ad0*/  @P4 STG.E desc[UR36][R6.64+0x3a0], R13 ;  /* 0x0003a00d06004986 */ /* 0x0001e2000c101924 */
[C---:B------:R-:W-:Y:S02]  /*9ae0*/  ISETP.GT.AND P4, PT, R0.reuse, RZ, P2 ;  /* 0x000000ff0000720c */ /* 0x040fe40001784270 */
[----:B------:R-:W-:Y:S01]  /*9af0*/  F2FP.TF32.F32.PACK_B R3, R3 ;  /* 0x00000003ff03723e */ /* 0x000fe200024050ff */
[----:B------:R-:W-:Y:S01]  /*9b00*/  @P5 STG.E desc[UR36][R6.64+0x3a4], R143 ;  /* 0x0003a48f06005986 */ /* 0x000fe2000c101924 */
[----:B------:R-:W-:Y:S01]  /*9b10*/  ISETP.GT.AND P5, PT, R0, RZ, P3 ;  /* 0x000000ff0000720c */ /* 0x000fe20001fa4270 */
[----:B-1----:R-:W-:Y:S01]  /*9b20*/  FMUL R11, R148, R154 ;  /* 0x0000009a940b7220 */ /* 0x002fe20000400000 */
[----:B------:R-:W-:-:S02]  /*9b30*/  ISETP.GT.AND P3, PT, R0, 0x8, P3 ;  /* 0x000000080000780c */ /* 0x000fc40001f64270 */
[----:B------:R-:W-:Y:S02]  /*9b40*/  ISETP.GT.AND P2, PT, R0, 0x8, P2 ;  /* 0x000000080000780c */ /* 0x000fe40001744270 */
[----:B------:R-:W-:Y:S01]  /*9b50*/  F2FP.TF32.F32.PACK_B R9, R9 ;  /* 0x00000009ff09723e */ /* 0x000fe200024050ff */
[----:B0-----:R-:W-:Y:S01]  /*9b60*/  FMUL R13, R150, R154 ;  /* 0x0000009a960d7220 */ /* 0x001fe20000400000 */
[----:B------:R-:W-:-:S04]  /*9b70*/  F2FP.TF32.F32.PACK_B R11, R11 ;  /* 0x0000000bff0b723e */ /* 0x000fc800024050ff */
[----:B------:R-:W-:Y:S01]  /*9b80*/  F2FP.TF32.F32.PACK_B R13, R13 ;  /* 0x0000000dff0d723e */ /* 0x000fe200024050ff */
[----:B------:R-:W-:Y:S01]  /*9b90*/  @P5 STG.E desc[UR36][R4.64+0x3c0], R3 ;  /* 0x0003c00304005986 */ /* 0x000fe2000c101924 */
[C---:B------:R-:W-:Y:S02]  /*9ba0*/  ISETP.GT.AND P5, PT, R0.reuse, RZ, P1 ;  /* 0x000000ff0000720c */ /* 0x040fe40000fa4270 */
[C---:B------:R-:W-:Y:S01]  /*9bb0*/  ISETP.GT.AND P1, PT, R0.reuse, 0x8, P1 ;  /* 0x000000080000780c */ /* 0x040fe20000f24270 */
[----:B------:R-:W-:Y:S01]  /*9bc0*/  @P4 STG.E desc[UR36][R4.64+0x3c4], R145 ;  /* 0x0003c49104004986 */ /* 0x000fe2000c101924 */
[C---:B------:R-:W-:Y:S02]  /*9bd0*/  ISETP.GT.AND P4, PT, R0.reuse, RZ, P0 ;  /* 0x000000ff0000720c */ /* 0x040fe40000784270 */
[----:B------:R-:W-:Y:S01]  /*9be0*/  ISETP.GT.AND P0, PT, R0, 0x8, P0 ;  /* 0x000000080000780c */ /* 0x000fe20000704270 */
[----:B------:R-:W-:Y:S04]  /*9bf0*/  @P3 STG.E desc[UR36][R6.64+0x3c0], R9 ;  /* 0x0003c00906003986 */ /* 0x000fe8000c101924 */
[----:B------:R-:W-:Y:S04]  /*9c00*/  @P2 STG.E desc[UR36][R6.64+0x3c4], R147 ;  /* 0x0003c49306002986 */ /* 0x000fe8000c101924 */
[----:B------:R-:W-:Y:S04]  /*9c10*/  @P5 STG.E desc[UR36][R4.64+0x3e0], R11 ;  /* 0x0003e00b04005986 */ /* 0x000fe8000c101924 */
[----:B------:R0:W-:Y:S02]  /*9c20*/  @P4 STG.E desc[UR36][R4.64+0x3e4], R149 ;  /* 0x0003e49504004986 */ /* 0x0001e4000c101924 */
[----:B0-----:R-:W-:-:S02]  /*9c30*/  @P1 IMAD.MOV.U32 R4, RZ, RZ, R6 ;  /* 0x000000ffff041224 */ /* 0x001fc400078e0006 */
[----:B------:R-:W-:-:S05]  /*9c40*/  @P1 IMAD.MOV.U32 R5, RZ, RZ, R7 ;  /* 0x000000ffff051224 */ /* 0x000fca00078e0007 */
[----:B------:R0:W-:Y:S04]  /*9c50*/  @P1 STG.E desc[UR36][R4.64+0x3e0], R13 ;  /* 0x0003e00d04001986 */ /* 0x0001e8000c101924 */
[----:B------:R0:W-:Y:S02]  /*9c60*/  @P0 STG.E desc[UR36][R6.64+0x3e4], R151 ;  /* 0x0003e49706000986 */ /* 0x0001e4000c101924 */
.L_x_282:
[----:B------:R-:W-:Y:S05]  /*9c70*/  BSYNC B0 ;  /* 0x0000000000007941 */ /* 0x000fea0003800000 */
.L_x_28:
[----:B------:R-:W-:Y:S01]  /*9c80*/  ULDC UR4, c[0x0][0xc] ;  /* 0x0000030000047ab9 */ /* 0x000fe20000000800 */
[----:B------:R-:W-:Y:S01]  /*9c90*/  ULDC UR5, c[0x0][0x10] ;  /* 0x0000040000057ab9 */ /* 0x000fe20000000800 */
[----:B0-----:R-:W0:Y:S01]  /*9ca0*/  LDC R3, c[0x0][0x14] ;  /* 0x00000500ff037b82 */ /* 0x001e220000000800 */
[----:B------:R-:W-:Y:S01]  /*9cb0*/  UIMAD.WIDE.U32 UR4, UR4, UR5, URZ ;  /* 0x00000005040472a5 */ /* 0x000fe2000f8e003f */
[----:B------:R-:W-:Y:S01]  /*9cc0*/  PRMT R0, RZ, 0x7610, R0 ;  /* 0x00007610ff007816 */ /* 0x000fe20000000000 */
[----:B-----5:R-:W-:Y:S02]  /*9cd0*/  IMAD.MOV.U32 R152, RZ, RZ, -0x1 ;  /* 0xffffffffff987424 */ /* 0x020fe400078e00ff */
[----:B------:R-:W-:Y:S02]  /*9ce0*/  IMAD.MOV.U32 R23, RZ, RZ, -0x1 ;  /* 0xffffffffff177424 */ /* 0x000fe400078e00ff */
[----:B0-----:R-:W-:-:S04]  /*9cf0*/  IMAD.WIDE.U32 R16, R3, UR4, R16 ;  /* 0x0000000403107c25 */ /* 0x001fc8000f8e0010 */
[----:B------:R-:W-:Y:S01]  /*9d00*/  IMAD R3, R3, UR5, RZ ;  /* 0x0000000503037c24 */ /* 0x000fe2000f8e02ff */
[----:B------:R-:W-:Y:S02]  /*9d10*/  ULDC.64 UR4, c[0x0][0x650] ;  /* 0x0001940000047ab9 */ /* 0x000fe40000000a00 */
[----:B------:R-:W-:Y:S01]  /*9d20*/  ISETP.GE.U32.AND P0, PT, R16, UR4, PT ;  /* 0x0000000410007c0c */ /* 0x000fe2000bf06070 */
[----:B------:R-:W-:-:S05]  /*9d30*/  IMAD.IADD R17, R17, 0x1, R3 ;  /* 0x0000000111117824 */ /* 0x000fca00078e0203 */
[----:B------:R-:W-:-:S13]  /*9d40*/  ISETP.GE.U32.AND.EX P0, PT, R17, UR5, PT, P0 ;  /* 0x0000000511007c0c */ /* 0x000fda000bf06100 */
[----:B------:R-:W-:Y:S05]  /*9d50*/  @P0 BRA `(.L_x_283) ;  /* 0x0000000400640947 */ /* 0x000fea0003800000 */
[----:B------:R-:W0:Y:S01]  /*9d60*/  S2R R12, SR_CTAID.X ;  /* 0x00000000000c7919 */ /* 0x000e220000002500 */
[----:B----4-:R-:W4:Y:S01]  /*9d70*/  LDC.64 R10, c[0x0][0x628] ;  /* 0x00018a00ff0a7b82 */ /* 0x010f220000000a00 */
[----:B------:R-:W-:Y:S01]  /*9d80*/  ULDC UR4, c[0x0][0x150] ;  /* 0x0000540000047ab9 */ /* 0x000fe20000000800 */
[----:B-123--:R-:W-:Y:S01]  /*9d90*/  IMAD.MOV.U32 R8, RZ, RZ, R16 ;  /* 0x000000ffff087224 */ /* 0x00efe200078e0010 */
[----:B------:R-:W1:Y:S01]  /*9da0*/  S2R R24, SR_CTAID.Y ;  /* 0x0000000000187919 */ /* 0x000e620000002600 */
[----:B------:R-:W-:-:S04]  /*9db0*/  IMAD.MOV.U32 R9, RZ, RZ, R17 ;  /* 0x000000ffff097224 */ /* 0x000fc800078e0011 */
[----:B------:R-:W2:Y:S08]  /*9dc0*/  LDC R21, c[0x0][0x144] ;  /* 0x00005100ff157b82 */ /* 0x000eb00000000800 */
[----:B------:R-:W3:Y:S08]  /*9dd0*/  LDC R0, c[0x0][0x630] ;  /* 0x00018c00ff007b82 */ /* 0x000ef00000000800 */
[----:B------:R-:W1:Y:S01]  /*9de0*/  LDC.64 R14, c[0x0][0x620] ;  /* 0x00018800ff0e7b82 */ /* 0x000e620000000a00 */
[----:B----4-:R-:W-:-:S04]  /*9df0*/  ISETP.NE.U32.AND P0, PT, R10, RZ, PT ;  /* 0x000000ff0a00720c */ /* 0x010fc80003f05070 */
[----:B------:R-:W-:Y:S02]  /*9e00*/  ISETP.NE.AND.EX P0, PT, R11, RZ, PT, P0 ;  /* 0x000000ff0b00720c */ /* 0x000fe40003f05300 */
[----:B0-----:R-:W-:-:S05]  /*9e10*/  I2FP.F32.U32 R3, R12 ;  /* 0x0000000c00037245 */ /* 0x001fca0000201000 */
[----:B------:R-:W-:-:S04]  /*9e20*/  FMUL R3, R3, UR4 ;  /* 0x0000000403037c20 */ /* 0x000fc80008400000 */
[----:B------:R0:W4:Y:S02]  /*9e30*/  F2I.U32.TRUNC.NTZ R20, R3 ;  /* 0x0000000300147305 */ /* 0x000124000020f000 */
[----:B--23--:R-:W-:Y:S05]  /*9e40*/  @!P0 BRA `(.L_x_284) ;  /* 0x0000000000288947 */ /* 0x00cfea0003800000 */
[----:B0-----:R-:W0:Y:S02]  /*9e50*/  LDC R3, c[0x0][0x634] ;  /* 0x00018d00ff037b82 */ /* 0x001e240000000800 */
        /* <DEDUP_REMOVED lines=9> */
.L_x_284:
[----:B------:R-:W2:Y:S01]  /*9ef0*/  LDC.64 R30, c[0x0][0x640] ;  /* 0x00019000ff1e7b82 */ /* 0x000ea20000000a00 */
[-CC-:B------:R-:W-:Y:S01]  /*9f00*/  SHF.R.U64 R23, R8, R0.reuse, R9.reuse ;  /* 0x0000000008177219 */ /* 0x180fe20000001209 */
[----:B----4-:R-:W-:Y:S01]  /*9f10*/  IMAD.MOV R20, RZ, RZ, -R20 ;  /* 0x000000ffff147224 */ /* 0x010fe200078e0a14 */
[----:B------:R-:W-:Y:S01]  /*9f20*/  SHF.R.U32.HI R0, RZ, R0, R9 ;  /* 0x00000000ff007219 */ /* 0x000fe20000011609 */
[----:B------:R-:W-:Y:S01]  /*9f30*/  ULDC UR4, c[0x0][0x154] ;  /* 0x0000550000047ab9 */ /* 0x000fe20000000800 */
[----:B0-----:R-:W-:Y:S01]  /*9f40*/  IADD3 R3, P0, RZ, -R23, RZ ;  /* 0x80000017ff037210 */ /* 0x001fe20007f1e0ff */
[----:B------:R-:W-:Y:S02]  /*9f50*/  IMAD R26, R21, R20, R12 ;  /* 0x00000014151a7224 */ /* 0x000fe400078e020c */
[----:B------:R-:W0:Y:S01]  /*9f60*/  LDC R6, c[0x0][0x618] ;  /* 0x00018600ff067b82 */ /* 0x000e220000000800 */
[----:B------:R-:W-:Y:S02]  /*9f70*/  IMAD.MOV.U32 R7, RZ, RZ, 0x1 ;  /* 0x00000001ff077424 */ /* 0x000fe400078e00ff */
[----:B------:R-:W-:-:S04]  /*9f80*/  IMAD.X R5, RZ, RZ, ~R0, P0 ;  /* 0x000000ffff057224 */ /* 0x000fc800000e0e00 */
[-C--:B-1----:R-:W-:Y:S01]  /*9f90*/  IMAD R0, R5, R14.reuse, RZ ;  /* 0x0000000e05007224 */ /* 0x082fe200078e02ff */
[----:B------:R-:W1:Y:S01]  /*9fa0*/  LDC R8, c[0x0][0x608] ;  /* 0x00018200ff087b82 */ /* 0x000e620000000800 */
[----:B------:R-:W-:-:S04]  /*9fb0*/  IMAD.WIDE.U32 R4, R3, R14, R16 ;  /* 0x0000000e03047225 */ /* 0x000fc800078e0010 */
[----:B------:R-:W-:Y:S01]  /*9fc0*/  IMAD R3, R3, R15, R0 ;  /* 0x0000000f03037224 */ /* 0x000fe200078e0200 */
[----:B------:R-:W-:Y:S02]  /*9fd0*/  I2FP.F32.U32 R0, R24 ;  /* 0x0000001800007245 */ /* 0x000fe40000201000 */
[----:B------:R-:W3:Y:S01]  /*9fe0*/  LDC R28, c[0x0][0x658] ;  /* 0x00019600ff1c7b82 */ /* 0x000ee20000000800 */
[----:B------:R-:W-:Y:S01]  /*9ff0*/  IMAD.IADD R3, R5, 0x1, R3 ;  /* 0x0000000105037824 */ /* 0x000fe200078e0203 */
[----:B--2---:R-:W-:Y:S01]  /*a000*/  ISETP.NE.U32.AND P0, PT, R30, RZ, PT ;  /* 0x000000ff1e00720c */ /* 0x004fe20003f05070 */
[----:B------:R-:W-:Y:S01]  /*a010*/  FMUL R0, R0, UR4 ;  /* 0x0000000400007c20 */ /* 0x000fe20008400000 */
[----:B------:R-:W-:Y:S02]  /*a020*/  IMAD.MOV.U32 R5, RZ, RZ, -0x1 ;  /* 0xffffffffff057424 */ /* 0x000fe400078e00ff */
[----:B------:R-:W-:Y:S01]  /*a030*/  ISETP.NE.AND.EX P0, PT, R31, RZ, PT, P0 ;  /* 0x000000ff1f00720c */ /* 0x000fe20003f05300 */
[----:B------:R2:W4:Y:S01]  /*a040*/  F2I.U32.TRUNC.NTZ R13, R0 ;  /* 0x00000000000d7305 */ /* 0x000522000020f000 */
[----:B------:R-:W2:Y:S01]  /*a050*/  LDC R15, c[0x0][0x148] ;  /* 0x00005200ff0f7b82 */ /* 0x000ea20000000800 */
[----:B0-----:R-:W-:-:S02]  /*a060*/  SHF.R.U64 R12, R4, R6, R3 ;  /* 0x00000006040c7219 */ /* 0x001fc40000001203 */
[----:B------:R-:W-:-:S05]  /*a070*/  SHF.R.U32.HI R3, RZ, R6, R3 ;  /* 0x00000006ff037219 */ /* 0x000fca0000011603 */
[----:B------:R-:W0:Y:S01]  /*a080*/  LDC R20, c[0x0][0x600] ;  /* 0x00018000ff147b82 */ /* 0x000e220000000800 */
[-CC-:B-1----:R-:W-:Y:S02]  /*a090*/  SHF.R.U64 R10, R12, R8.reuse, R3.reuse ;  /* 0x000000080c0a7219 */ /* 0x182fe40000001203 */
[----:B------:R-:W-:-:S05]  /*a0a0*/  SHF.R.U32.HI R3, RZ, R8, R3 ;  /* 0x00000008ff037219 */ /* 0x000fca0000011603 */
[----:B------:R-:W1:Y:S01]  /*a0b0*/  LDC R21, c[0x0][0x648] ;  /* 0x00019200ff157b82 */ /* 0x000e620000000800 */
[-C--:B---3--:R-:W-:Y:S02]  /*a0c0*/  SHF.L.U32 R4, R5, R28.reuse, RZ ;  /* 0x0000001c05047219 */ /* 0x088fe400000006ff */
[-CC-:B------:R-:W-:Y:S02]  /*a0d0*/  SHF.R.U64 R14, R10, R28.reuse, R3.reuse ;  /* 0x0000001c0a0e7219 */ /* 0x180fe40000001203 */
[----:B------:R-:W-:Y:S02]  /*a0e0*/  SHF.R.U32.HI R5, RZ, R28, R3 ;  /* 0x0000001cff057219 */ /* 0x000fe40000011603 */
[----:B------:R-:W-:Y:S01]  /*a0f0*/  LOP3.LUT R153, RZ, R4, RZ, 0x33, !PT ;  /* 0x00000004ff997212 */ /* 0x000fe200078e33ff */
[----:B------:R-:W3:Y:S01]  /*a100*/  LDC R25, c[0x0][0x638] ;  /* 0x00018e00ff197b82 */ /* 0x000ee20000000800 */
[----:B------:R-:W-:Y:S01]  /*a110*/  SHF.L.U32 R28, R7, R28, RZ ;  /* 0x0000001c071c7219 */ /* 0x000fe200000006ff */
[----:B------:R-:W-:-:S06]  /*a120*/  IMAD.MOV.U32 R4, RZ, RZ, R14 ;  /* 0x000000ffff047224 */ /* 0x000fcc00078e000e */
[----:B------:R-:W0:Y:S01]  /*a130*/  LDC R27, c[0x0][0x610] ;  /* 0x00018400ff1b7b82 */ /* 0x000e220000000800 */
[----:B----4-:R-:W-:Y:S05]  /*a140*/  @!P0 BRA `(.L_x_285) ;  /* 0x0000000000288947 */ /* 0x010fea0003800000 */
[----:B------:R-:W4:Y:S02]  /*a150*/  LDC R3, c[0x0][0x64c] ;  /* 0x00019300ff037b82 */ /* 0x000f240000000800 */
[----:B----4-:R-:W-:-:S05]  /*a160*/  IADD3 R3, P0, R14, R3, RZ ;  /* 0x000000030e037210 */ /* 0x010fca0007f1e0ff */
        /* <DEDUP_REMOVED lines=8> */
.L_x_285:
[----:B------:R-:W-:Y:S01]  /*a1f0*/  ISETP.NE.AND P0, PT, R2, 0x1, PT ;  /* 0x000000010200780c */ /* 0x000fe20003f05270 */
[----:B------:R-:W-:Y:S01]  /*a200*/  IMAD.MOV R13, RZ, RZ, -R13 ;  /* 0x000000ffff0d7224 */ /* 0x000fe200078e0a0d */
[----:B-12---:R-:W-:Y:S01]  /*a210*/  SHF.R.U64 R0, R4, R21, R5 ;  /* 0x0000001504007219 */ /* 0x006fe20000001205 */
[----:B0-----:R-:W-:Y:S01]  /*a220*/  VIADD R5, R20, 0xffffffff ;  /* 0xffffffff14057836 */ /* 0x001fe20000000000 */
[----:B------:R-:W-:-:S03]  /*a230*/  LOP3.LUT R153, R10, R153, RZ, 0xc0, !PT ;  /* 0x000000990a997212 */ /* 0x000fc600078ec0ff */
[----:B------:R-:W-:Y:S01]  /*a240*/  IMAD.MOV R3, RZ, RZ, -R0 ;  /* 0x000000ffff037224 */ /* 0x000fe200078e0a00 */
[----:B------:R-:W-:Y:S01]  /*a250*/  LOP3.LUT R5, R12, R5, RZ, 0xc0, !PT ;  /* 0x000000050c057212 */ /* 0x000fe200078ec0ff */
[----:B------:R-:W-:Y:S02]  /*a260*/  IMAD R153, R28, R0, R153 ;  /* 0x000000001c997224 */ /* 0x000fe400078e0299 */
[----:B---3--:R-:W-:Y:S02]  /*a270*/  IMAD R0, R3, R25, R14 ;  /* 0x0000001903007224 */ /* 0x008fe400078e020e */
[----:B------:R-:W-:Y:S02]  /*a280*/  @P0 IMAD R26, R15, R13, R24 ;  /* 0x0000000d0f1a0224 */ /* 0x000fe400078e0218 */
[----:B------:R-:W-:Y:S02]  /*a290*/  IMAD R4, R0, R20, R5 ;  /* 0x0000001400047224 */ /* 0x000fe400078e0205 */
[----:B------:R-:W-:-:S02]  /*a2a0*/  IMAD R153, R153, R27, R26 ;  /* 0x0000001b99997224 */ /* 0x000fc400078e021a */
[----:B------:R-:W-:-:S03]  /*a2b0*/  IMAD.MOV.U32 R3, RZ, RZ, 0x1 ;  /* 0x00000001ff037424 */ /* 0x000fc600078e00ff */
[----:B------:R-:W-:Y:S02]  /*a2c0*/  SEL R152, R4, R153, !P0 ;  /* 0x0000009904987207 */ /* 0x000fe40004000000 */
[----:B------:R-:W-:Y:S02]  /*a2d0*/  PRMT R0, R3, 0x7610, R0 ;  /* 0x0000761003007816 */ /* 0x000fe40000000000 */
[----:B------:R-:W-:-:S07]  /*a2e0*/  SEL R153, R153, R4, !P0 ;  /* 0x0000000499997207 */ /* 0x000fce0004000000 */
.L_x_283:
[----:B------:R-:W-:-:S13]  /*a2f0*/  LOP3.LUT P0, RZ, R0, 0xff, RZ, 0xc0, !PT ;  /* 0x000000ff00ff7812 */ /* 0x000fda000780c0ff */
[----:B------:R-:W-:Y:S05]  /*a300*/  @P0 BRA `(.L_x_286) ;  /* 0xffffff6800f80947 */ /* 0x000fea000383ffff */
[----:B------:R-:W-:Y:S05]  /*a310*/  EXIT ;  /* 0x000000000000794d */ /* 0x000fea0003800000 */
.L_x_3:
[----:B0-----:R-:W-:Y:S01]  /*a320*/  ULDC.64 UR4, c[0x0][0x650] ;  /* 0x0001940000047ab9 */ /* 0x001fe20000000a00 */
        /* <DEDUP_REMOVED lines=25> */
.L_x_288:
[--C-:B------:R-:W-:Y:S01]  /*a4c0*/  SHF.R.U64 R12, R10, R14, R11.reuse ;  /* 0x0000000e0a0c7219 */ /* 0x100fe2000000120b */
[----:B------:R-:W0:Y:S01]  /*a4d0*/  LDC R22, c[0x0][0x618] ;  /* 0x00018600ff167b82 */ /* 0x000e220000000800 */
[----:B------:R-:W-:Y:S01]  /*a4e0*/  I2FP.F32.U32 R6, R4 ;  /* 0x0000000400067245 */ /* 0x000fe20000201000 */
[----:B------:R-:W-:Y:S01]  /*a4f0*/  ULDC UR4, c[0x0][0x150] ;  /* 0x0000540000047ab9 */ /* 0x000fe20000000800 */
[----:B------:R-:W-:Y:S02]  /*a500*/  SHF.R.U32.HI R5, RZ, R14, R11 ;  /* 0x0000000eff057219 */ /* 0x000fe4000001160b */
[----:B------:R-:W-:Y:S01]  /*a510*/  IADD3 R9, P0, RZ, -R12, RZ ;  /* 0x8000000cff097210 */ /* 0x000fe20007f1e0ff */
[----:B------:R-:W-:Y:S01]  /*a520*/  FMUL R11, R6, UR4 ;  /* 0x00000004060b7c20 */ /* 0x000fe20008400000 */
[----:B------:R-:W-:Y:S01]  /*a530*/  ULDC UR4, c[0x0][0x154] ;  /* 0x0000550000047ab9 */ /* 0x000fe20000000800 */
[----:B------:R-:W1:Y:S02]  /*a540*/  LDC.64 R24, c[0x0][0x640] ;  /* 0x00019000ff187b82 */ /* 0x000e640000000a00 */
[----:B------:R-:W-:-:S02]  /*a550*/  IMAD.X R5, RZ, RZ, ~R5, P0 ;  /* 0x000000ffff057224 */ /* 0x000fc400000e0e05 */
[----:B------:R-:W2:Y:S01]  /*a560*/  F2I.U32.TRUNC.NTZ R11, R11 ;  /* 0x0000000b000b7305 */ /* 0x000ea2000020f000 */
[----:B------:R-:W-:-:S03]  /*a570*/  IMAD.WIDE.U32 R6, R9, R20, R16 ;  /* 0x0000001409067225 */ /* 0x000fc600078e0010 */
[----:B------:R-:W3:Y:S01]  /*a580*/  LDC R13, c[0x0][0x144] ;  /* 0x00005100ff0d7b82 */ /* 0x000ee20000000800 */
[----:B------:R-:W-:-:S04]  /*a590*/  IMAD R8, R5, R20, RZ ;  /* 0x0000001405087224 */ /* 0x000fc800078e02ff */
[----:B------:R-:W-:Y:S02]  /*a5a0*/  IMAD R5, R9, R21, R8 ;  /* 0x0000001509057224 */ /* 0x000fe400078e0208 */
[----:B------:R-:W-:Y:S01]  /*a5b0*/  IMAD.MOV.U32 R8, RZ, RZ, -0x1 ;  /* 0xffffffffff087424 */ /* 0x000fe200078e00ff */
[----:B------:R-:W4:Y:S01]  /*a5c0*/  LDC R14, c[0x0][0x608] ;  /* 0x00018200ff0e7b82 */ /* 0x000f220000000800 */
[----:B------:R-:W-:Y:S01]  /*a5d0*/  IMAD.IADD R5, R7, 0x1, R5 ;  /* 0x0000000107057824 */ /* 0x000fe200078e0205 */
[----:B------:R-:W-:-:S04]  /*a5e0*/  I2FP.F32.U32 R7, R3 ;  /* 0x0000000300077245 */ /* 0x000fc80000201000 */
[-C--:B0-----:R-:W-:Y:S01]  /*a5f0*/  SHF.R.U64 R10, R6, R22.reuse, R5 ;  /* 0x00000016060a7219 */ /* 0x081fe20000001205 */
[----:B--2---:R-:W-:Y:S01]  /*a600*/  IMAD.MOV R6, RZ, RZ, -R11 ;  /* 0x000000ffff067224 */ /* 0x004fe200078e0a0b */
[----:B------:R-:W0:Y:S01]  /*a610*/  LDC R9, c[0x0][0x658] ;  /* 0x00019600ff097b82 */ /* 0x000e220000000800 */
[----:B-1----:R-:W-:Y:S01]  /*a620*/  ISETP.NE.U32.AND P0, PT, R24, RZ, PT ;  /* 0x000000ff1800720c */ /* 0x002fe20003f05070 */
[----:B------:R-:W-:Y:S01]  /*a630*/  FMUL R7, R7, UR4 ;  /* 0x0000000407077c20 */ /* 0x000fe20008400000 */
[----:B------:R-:W-:Y:S02]  /*a640*/  SHF.R.U32.HI R5, RZ, R22, R5 ;  /* 0x00000016ff057219 */ /* 0x000fe40000011605 */
[----:B------:R-:W-:-:S03]  /*a650*/  ISETP.NE.AND.EX P0, PT, R25, RZ, PT, P0 ;  /* 0x000000ff1900720c */ /* 0x000fc60003f05300 */
[----:B------:R-:W1:Y:S01]  /*a660*/  LDC R20, c[0x0][0x148] ;  /* 0x00005200ff147b82 */ /* 0x000e620000000800 */
[----:B---3--:R-:W-:Y:S02]  /*a670*/  IMAD R23, R13, R6, R4 ;  /* 0x000000060d177224 */ /* 0x008fe400078e0204 */
[----:B------:R-:W-:-:S05]  /*a680*/  IMAD.MOV.U32 R6, RZ, RZ, 0x1 ;  /* 0x00000001ff067424 */ /* 0x000fca00078e00ff */
[----:B------:R-:W2:Y:S01]  /*a690*/  LDC R21, c[0x0][0x600] ;  /* 0x00018000ff157b82 */ /* 0x000ea20000000800 */
[-CC-:B----4-:R-:W-:Y:S02]  /*a6a0*/  SHF.R.U64 R13, R10, R14.reuse, R5.reuse ;  /* 0x0000000e0a0d7219 */ /* 0x190fe40000001205 */
[----:B------:R-:W-:Y:S02]  /*a6b0*/  SHF.R.U32.HI R4, RZ, R14, R5 ;  /* 0x0000000eff047219 */ /* 0x000fe40000011605 */
[----:B------:R3:W4:Y:S03]  /*a6c0*/  F2I.U32.TRUNC.NTZ R14, R7 ;  /* 0x00000007000e7305 */ /* 0x000726000020f000 */
[----:B------:R-:W1:Y:S01]  /*a6d0*/  LDC R26, c[0x0][0x648] ;  /* 0x00019200ff1a7b82 */ /* 0x000e620000000800 */
[-C--:B0-----:R-:W-:Y:S02]  /*a6e0*/  SHF.R.U64 R15, R13, R9.reuse, R4 ;  /* 0x000000090d0f7219 */ /* 0x081fe40000001204 */
[----:B------:R-:W-:-:S02]  /*a6f0*/  SHF.L.U32 R8, R8, R9, RZ ;  /* 0x0000000908087219 */ /* 0x000fc400000006ff */
[-C--:B------:R-:W-:Y:S01]  /*a700*/  SHF.R.U32.HI R5, RZ, R9.reuse, R4 ;  /* 0x00000009ff057219 */ /* 0x080fe20000011604 */
[----:B------:R-:W-:Y:S01]  /*a710*/  IMAD.MOV.U32 R4, RZ, RZ, R15 ;  /* 0x000000ffff047224 */ /* 0x000fe200078e000f */
[----:B------:R-:W-:Y:S01]  /*a720*/  SHF.L.U32 R22, R6, R9, RZ ;  /* 0x0000000906167219 */ /* 0x000fe200000006ff */
[----:B------:R-:W0:Y:S01]  /*a730*/  LDC R27, c[0x0][0x638] ;  /* 0x00018e00ff1b7b82 */ /* 0x000e220000000800 */
[----:B------:R-:W-:-:S07]  /*a740*/  LOP3.LUT R28, RZ, R8, RZ, 0x33, !PT ;  /* 0x00000008ff1c7212 */ /* 0x000fce00078e33ff */
        /* <DEDUP_REMOVED lines=12> */
.L_x_289:
[----:B------:R-:W-:Y:S01]  /*a810*/  ISETP.NE.AND P0, PT, R2, 0x1, PT ;  /* 0x000000010200780c */ /* 0x000fe20003f05270 */
[----:B--2---:R-:W-:Y:S01]  /*a820*/  VIADD R7, R21, 0xffffffff ;  /* 0xffffffff15077836 */ /* 0x004fe20000000000 */
[----:B-1----:R-:W-:Y:S01]  /*a830*/  SHF.R.U64 R5, R4, R26, R5 ;  /* 0x0000001a04057219 */ /* 0x002fe20000001205 */
[----:B------:R-:W-:Y:S01]  /*a840*/  IMAD.MOV R14, RZ, RZ, -R14 ;  /* 0x000000ffff0e7224 */ /* 0x000fe200078e0a0e */
[----:B------:R-:W-:Y:S01]  /*a850*/  LOP3.LUT R4, R13, R28, RZ, 0xc0, !PT ;  /* 0x0000001c0d047212 */ /* 0x000fe200078ec0ff */
[----:B------:R-:W-:Y:S01]  /*a860*/  IMAD.MOV.U32 R8, RZ, RZ, R12 ;  /* 0x000000ffff087224 */ /* 0x000fe200078e000c */
[----:B------:R-:W-:Y:S01]  /*a870*/  LOP3.LUT R10, R10, R7, RZ, 0xc0, !PT ;  /* 0x000000070a0a7212 */ /* 0x000fe200078ec0ff */
[----:B------:R-:W-:Y:S02]  /*a880*/  IMAD.MOV R6, RZ, RZ, -R5 ;  /* 0x000000ffff067224 */ /* 0x000fe400078e0a05 */
[----:B------:R-:W-:-:S04]  /*a890*/  IMAD R4, R22, R5, R4 ;  /* 0x0000000516047224 */ /* 0x000fc800078e0204 */
[----:B------:R-:W-:Y:S02]  /*a8a0*/  @P0 IMAD R23, R20, R14, R3 ;  /* 0x0000000e14170224 */ /* 0x000fe400078e0203 */
[----:B0-----:R-:W-:Y:S02]  /*a8b0*/  IMAD R3, R6, R27, R15 ;  /* 0x0000001b06037224 */ /* 0x001fe400078e020f */
[----:B------:R-:W-:Y:S02]  /*a8c0*/  IMAD R7, R4, R29, R23 ;  /* 0x0000001d04077224 */ /* 0x000fe400078e0217 */
[----:B------:R-:W-:Y:S02]  /*a8d0*/  IMAD R4, R3, R21, R10 ;  /* 0x0000001503047224 */ /* 0x000fe400078e020a */
[----:B------:R-:W-:-:S03]  /*a8e0*/  IMAD.MOV.U32 R6, RZ, RZ, 0x1 ;  /* 0x00000001ff067424 */ /* 0x000fc600078e00ff */
[----:B------:R-:W-:Y:S02]  /*a8f0*/  SEL R9, R4, R7, !P0 ;  /* 0x0000000704097207 */ /* 0x000fe40004000000 */
[----:B------:R-:W-:-:S07]  /*a900*/  SEL R7, R7, R4, !P0 ;  /* 0x0000000407077207 */ /* 0x000fce0004000000 */
.L_x_287:
[----:B------:R-:W-:-:S08]  /*a910*/  NOP ;  /* 0x0000000000007918 */ /* 0x000fd00000000000 */
[----:B------:R-:W0:-:S00]  /*a920*/  USETMAXREG.DEALLOC.CTAPOOL 0x28 ;  /* 0x00000028000079c8 */ /* 0x000e0000080e0500 */
[----:B0-----:R-:W-:-:S13]  /*a930*/  ISETP.NE.AND P0, PT, R0, RZ, PT ;  /* 0x000000ff0000720c */ /* 0x001fda0003f05270 */
[----:B------:R-:W-:Y:S05]  /*a940*/  @P0 EXIT ;  /* 0x000000000000094d */ /* 0x000fea0003800000 */
[----:B------:R-:W-:Y:S01]  /*a950*/  LOP3.LUT P0, RZ, R6, 0xff, RZ, 0xc0, !PT ;  /* 0x000000ff06ff7812 */ /* 0x000fe2000780c0ff */
[----:B------:R-:W-:Y:S02]  /*a960*/  IMAD.MOV.U32 R3, RZ, RZ, 0x1 ;  /* 0x00000001ff037424 */ /* 0x000fe400078e00ff */
[----:B------:R-:W-:-:S10]  /*a970*/  IMAD.MOV.U32 R0, RZ, RZ, RZ ;  /* 0x000000ffff007224 */ /* 0x000fd400078e00ff */
[----:B------:R-:W-:Y:S05]  /*a980*/  @!P0 BRA `(.L_x_290) ;  /* 0x0000000c00648947 */ /* 0x000fea0003800000 */
[----:B------:R-:W0:Y:S01]  /*a990*/  LDC R0, c[0x0][0x28c] ;  /* 0x0000a300ff007b82 */ /* 0x000e220000000800 */
[----:B------:R-:W-:Y:S01]  /*a9a0*/  ULDC UR5, c[0x0][0x658] ;  /* 0x0001960000057ab9 */ /* 0x000fe20000000800 */
[----:B------:R-:W-:Y:S01]  /*a9b0*/  UMOV UR7, 0xffffffff ;  /* 0xffffffff00077882 */ /* 0x000fe20000000000 */
[----:B------:R-:W-:Y:S01]  /*a9c0*/  ULDC UR6, c[0x0][0xc] ;  /* 0x0000030000067ab9 */ /* 0x000fe20000000800 */
[----:B------:R-:W-:Y:S01]  /*a9d0*/  USHF.L.U32 UR9, UR7, UR5, URZ ;  /* 0x0000000507097299 */ /* 0x000fe2000800063f */
[C---:B------:R-:W-:Y:S01]  /*a9e0*/  LOP3.LUT P2, RZ, R18.reuse, 0x7f, RZ, 0xc0, !PT ;  /* 0x0000007f12ff7812 */ /* 0x040fe2000784c0ff */
[----:B------:R-:W-:Y:S01]  /*a9f0*/  UMOV UR8, 0x1 ;  /* 0x0000000100087882 */ /* 0x000fe20000000000 */
[----:B------:R-:W-:Y:S01]  /*aa00*/  ULDC UR7, c[0x0][0x10] ;  /* 0x0000040000077ab9 */ /* 0x000fe20000000800 */
[----:B------:R-:W-:Y:S01]  /*aa10*/  LOP3.LUT P0, RZ, R18, 0x1f, RZ, 0xc0, !PT ;  /* 0x0000001f12ff7812 */ /* 0x000fe2000780c0ff */
[----:B------:R-:W-:Y:S01]  /*aa20*/  UIMAD.WIDE.U32 UR6, UR6, UR7, URZ ;  /* 0x00000007060672a5 */ /* 0x000fe2000f8e003f */
[----:B------:R-:W-:Y:S01]  /*aa30*/  BSSY B0, `(.L_x_290) ;  /* 0x00000ce000007945 */ /* 0x000fe20003800000 */
[----:B------:R-:W-:Y:S01]  /*aa40*/  USHF.L.U32 UR5, UR8, UR5, URZ ;  /* 0x0000000508057299 */ /* 0x000fe2000800063f */
[----:B------:R-:W-:Y:S01]  /*aa50*/  IMAD.MOV.U32 R11, RZ, RZ, 0x1 ;  /* 0x00000001ff0b7424 */ /* 0x000fe200078e00ff */
[----:B------:R-:W-:Y:S01]  /*aa60*/  LOP3.LUT R18, R19, 0x2, RZ, 0xfc, !PT ;  /* 0x0000000213127812 */ /* 0x000fe200078efcff */
[----:B------:R-:W-:Y:S01]  /*aa70*/  ULDC UR8, c[0x0][0x14] ;  /* 0x0000050000087ab9 */ /* 0x000fe20000000800 */
[----:B------:R-:W-:Y:S01]  /*aa80*/  PLOP3.LUT P0, PT, P0, P2, PT, 0x8a, 0x0 ;  /* 0x000000000000781c */ /* 0x000fe20000705172 */
[----:B------:R-:W-:-:S02]  /*aa90*/  UIMAD.WIDE.U32 UR30, UR6, UR8, URZ ;  /* 0x00000008061e72a5 */ /* 0x000fc4000f8e003f */
[----:B------:R-:W-:Y:S01]  /*aaa0*/  UIMAD UR7, UR7, UR8, URZ ;  /* 0x00000008070772a4 */ /* 0x000fe2000f8e023f */
[----:B------:R-:W-:Y:S01]  /*aab0*/  ULDC UR4, c[0x0][0x600] ;  /* 0x0001800000047ab9 */ /* 0x000fe20000000800 */
[----:B------:R-:W-:Y:S02]  /*aac0*/  ULOP3.LUT UR6, URZ, UR9, URZ, 0x33, !UPT ;  /* 0x000000093f067292 */ /* 0x000fe4000f8e333f */
[----:B------:R-:W-:Y:S01]  /*aad0*/  UIADD3 UR4, UR4, -0x1, URZ ;  /* 0xffffffff04047890 */ /* 0x000fe2000fffe03f */
[----:B0-----:R-:W-:Y:S01]  /*aae0*/  VIADD R0, R0, 0x3f ;  /* 0x0000003f00007836 */ /* 0x001fe20000000000 */
[----:B------:R-:W-:Y:S01]  /*aaf0*/  UIADD3 UR7, UR31, UR7, URZ ;  /* 0x000000071f077290 */ /* 0x000fe2000fffe03f */
[----:B------:R-:W-:-:S03]  /*ab00*/  ULDC.64 UR38, c[0x0][0x198] ;  /* 0x0000660000267ab9 */ /* 0x000fc60000000a00 */
[----:B------:R-:W-:-:S04]  /*ab10*/  SHF.R.S32.HI R3, RZ, 0x1f, R0 ;  /* 0x0000001fff037819 */ /* 0x000fc80000011400 */
[----:B------:R-:W-:Y:S01]  /*ab20*/  LEA.HI R3, R3, R0, RZ, 0x6 ;  /* 0x0000000003037211 */ /* 0x000fe200078f30ff */
[----:B------:R-:W-:-:S03]  /*ab30*/  IMAD.MOV.U32 R0, RZ, RZ, RZ ;  /* 0x000000ffff007224 */ /* 0x000fc600078e00ff */
[----:B------:R-:W-:Y:S01]  /*ab40*/  SHF.R.S32.HI R13, RZ, 0x6, R3 ;  /* 0x00000006ff0d7819 */ /* 0x000fe20000011403 */
[----:B------:R-:W-:-:S04]  /*ab50*/  IMAD.MOV.U32 R3, RZ, RZ, 0x1 ;  /* 0x00000001ff037424 */ /* 0x000fc800078e00ff */
[----:B------:R-:W-:-:S07]  /*ab60*/  VIADD R10, R13, 0x1 ;  /* 0x000000010d0a7836 */ /* 0x000fce0000000000 */
.L_x_302:
[----:B------:R-:W-:-:S03]  /*ab70*/  UMOV UR8, 0xffffffff ;  /* 0xffffffff00087882 */ /* 0x000fc60000000000 */
[----:B------:R-:W-:Y:S05]  /*ab80*/  BRA.DIV UR8, `(.L_x_291) ;  /* 0x0000000e08887947 */ /* 0x000fea000b800000 */
[----:B------:R-:W-:-:S13]  /*ab90*/  ELECT P6, URZ, PT ;  /* 0x00000000003f782f */ /* 0x000fda00038c0000 */
.L_x_311:
[----:B------:R-:W0:Y:S01]  /*aba0*/  LDC R4, c[0x0][0x28c] ;  /* 0x0000a300ff047b82 */ /* 0x000e220000000800 */
[----:B------:R-:W-:Y:S01]  /*abb0*/  BSSY B1, `(.L_x_292) ;  /* 0x0000043000017945 */ /* 0x000fe20003800000 */
[----:B0-----:R-:W-:-:S13]  /*abc0*/  ISETP.LT.OR P6, PT, R4, 0x1, !P6 ;  /* 0x000000010400780c */ /* 0x001fda00077c1670 */
[----:B------:R-:W-:Y:S05]  /*abd0*/  @P6 BRA `(.L_x_293) ;  /* 0x0000000400006947 */ /* 0x000fea0003800000 */
[----:B------:R-:W-:Y:S02]  /*abe0*/  IMAD.SHL.U32 R14, R7, 0x80, RZ ;  /* 0x00000080070e7824 */ /* 0x000fe400078e00ff */
[----:B------:R-:W-:Y:S02]  /*abf0*/  IMAD.SHL.U32 R15, R9, 0x100, RZ ;  /* 0x00000100090f7824 */ /* 0x000fe400078e00ff */
[----:B------:R-:W-:Y:S02]  /*ac00*/  IMAD.MOV.U32 R20, RZ, RZ, RZ ;  /* 0x000000ffff147224 */ /* 0x000fe400078e00ff */
[----:B------:R-:W-:Y:S02]  /*ac10*/  IMAD.MOV.U32 R4, RZ, RZ, R10 ;  /* 0x000000ffff047224 */ /* 0x000fe400078e000a */
[----:B------:R-:W-:Y:S02]  /*ac20*/  IMAD.MOV.U32 R5, RZ, RZ, R3 ;  /* 0x000000ffff057224 */ /* 0x000fe400078e0003 */
[----:B------:R-:W-:-:S07]  /*ac30*/  IMAD.MOV.U32 R6, RZ, RZ, R0 ;  /* 0x000000ffff067224 */ /* 0x000fce00078e0000 */
.L_x_297:
[----:B------:R-:W0:Y:S01]  /*ac40*/  S2R R12, SR_CgaCtaId ;  /* 0x00000000000c7919 */ /* 0x000e220000008800 */
[----:B------:R-:W-:Y:S01]  /*ac50*/  MOV R7, 0x400 ;  /* 0x0000040000077802 */ /* 0x000fe20000000f00 */
[----:B------:R-:W1:Y:S03]  /*ac60*/  @!P2 LDC R9, c[0x0][0x500] ;  /* 0x00014000ff09ab82 */ /* 0x000e660000000800 */
[----:B0-----:R-:W-:Y:S02]  /*ac70*/  LEA R21, R12, R7, 0x18 ;  /* 0x000000070c157211 */ /* 0x001fe400078ec0ff */
[----:B------:R-:W-:-:S03]  /*ac80*/  SHF.L.U32 R7, R5, 0x1f, RZ ;  /* 0x0000001f05077819 */ /* 0x000fc600000006ff */
[----:B------:R-:W-:-:S04]  /*ac90*/  IMAD R12, R6, 0x8, R21 ;  /* 0x00000008060c7824 */ /* 0x000fc800078e0215 */
[----:B------:R-:W0:Y:S02]  /*aca0*/  SYNCS.PHASECHK.TRANS64.TRYWAIT P1, [R12+URZ+0x10], R7 ;  /* 0x000010070c0075a7 */ /* 0x000e24000802017f */
[----:B01----:R-:W-:Y:S05]  /*acb0*/  @!P1 BRA `(.L_x_294) ;  /* 0x0000000c005c9947 */ /* 0x003fea0003800000 */
.L_x_312:
[----:B0-----:R-:W-:Y:S01]  /*acc0*/  PRMT R7, R18, 0x9910, RZ ;  /* 0x0000991012077816 */ /* 0x001fe200000000ff */
[----:B------:R0:W-:Y:S03]  /*acd0*/  @!P2 SYNCS.ARRIVE.TRANS64 RZ, [R12+URZ], R9 ;  /* 0x000000090cffa9a7 */ /* 0x0001e6000800003f */
[----:B------:R-:W-:-:S13]  /*ace0*/  ISETP.NE.AND P1, PT, R7, 0x2, PT ;  /* 0x000000020700780c */ /* 0x000fda0003f25270 */
[----:B0-----:R-:W-:Y:S05]  /*acf0*/  @P1 BRA `(.L_x_295) ;  /* 0x0000000000041947 */ /* 0x001fea0003800000 */
[----:B------:R-:W-:Y:S01]  /*ad00*/  BPT.TRAP 0x1 ;  /* 0x000000040000795c */ /* 0x000fe20000300000 */
.L_x_295:
[----:B------:R-:W-:Y:S05]  /*ad10*/  @P0 BRA `(.L_x_296) ;  /* 0x0000000000040947 */ /* 0x000fea0003800000 */
[----:B------:R-:W-:Y:S01]  /*ad20*/  BPT.TRAP 0x1 ;  /* 0x000000040000795c */ /* 0x000fe20000300000 */
.L_x_296:
[--C-:B------:R-:W-:Y:S01]  /*ad30*/  IMAD R7, R6, 0x8000, R21.reuse ;  /* 0x0000800006077824 */ /* 0x100fe200078e0215 */
[----:B------:R-:W-:Y:S01]  /*ad40*/  R2UR UR34, R20 ;  /* 0x00000000142272ca */ /* 0x000fe200000e0000 */
[----:B------:R-:W-:Y:S01]  /*ad50*/  IMAD R21, R6, 0x10000, R21 ;  /* 0x0001000006157824 */ /* 0x000fe200078e0215 */
[----:B------:R-:W-:Y:S01]  /*ad60*/  R2UR UR33, R12 ;  /* 0x000000000c2172ca */ /* 0x000fe200000e0000 */
[----:B------:R-:W-:Y:S01]  /*ad70*/  VIADD R4, R4, 0xffffffff ;  /* 0xffffffff04047836 */ /* 0x000fe20000000000 */
[----:B------:R-:W-:Y:S01]  /*ad80*/  R2UR UR24, R7 ;  /* 0x00000000071872ca */ /* 0x000fe200000e0000 */
[----:B------:R-:W-:Y:S01]  /*ad90*/  UIADD3 UR14, UP0, UR38, 0xf0, URZ ;  /* 0x000000f0260e7890 */ /* 0x000fe2000ff1e03f */
[----:B------:R-:W-:Y:S01]  /*ada0*/  R2UR UR8, R21 ;  /* 0x00000000150872ca */ /* 0x000fe200000e0000 */
[----:B------:R-:W-:Y:S01]  /*adb0*/  UIADD3 UR40, UP1, UR38, 0x1f0, URZ ;  /* 0x000001f026287890 */ /* 0x000fe2000ff3e03f */
[----:B------:R-:W-:Y:S01]  /*adc0*/  R2UR UR36, R8 ;  /* 0x00000000082472ca */ /* 0x000fe200000e0000 */
[----:B------:R-:W-:Y:S01]  /*add0*/  UIADD3.X UR15, URZ, UR39, URZ, UP0, !UPT ;  /* 0x000000273f0f7290 */ /* 0x000fe200087fe43f */
[----:B------:R-:W-:Y:S01]  /*ade0*/  R2UR UR35, R14 ;  /* 0x000000000e2372ca */ /* 0x000fe200000e0000 */
[----:B------:R-:W-:Y:S01]  /*adf0*/  UIADD3.X UR41, URZ, UR39, URZ, UP1, !UPT ;  /* 0x000000273f297290 */ /* 0x000fe20008ffe43f */
[----:B------:R-:W-:Y:S01]  /*ae00*/  R2UR UR19, R15 ;  /* 0x000000000f1372ca */ /* 0x000fe200000e0000 */
[----:B------:R-:W-:Y:S01]  /*ae10*/  UIADD3 UR26, UR34, 0x20, URZ ;  /* 0x00000020221a7890 */ /* 0x000fe2000fffe03f */
[----:B------:R-:W-:Y:S01]  /*ae20*/  ISETP.GT.AND P3, PT, R4, 0x1, PT ;  /* 0x000000010400780c */ /* 0x000fe20003f64270 */
[----:B------:R-:W-:Y:S01]  /*ae30*/  VIADD R6, R6, 0x1 ;  /* 0x0000000106067836 */ /* 0x000fe20000000000 */
[----:B------:R-:W-:Y:S01]  /*ae40*/  UMOV UR22, 0x0 ;  /* 0x0000000000167882 */ /* 0x000fe20000000000 */
[----:B------:R-:W-:Y:S01]  /*ae50*/  UIADD3 UR32, UR24, 0x100, URZ ;  /* 0x0000010018207890 */ /* 0x000fe2000fffe03f */
[----:B------:R-:W-:Y:S01]  /*ae60*/  VIADD R20, R20, 0x40 ;  /* 0x0000004014147836 */ /* 0x000fe20000000000 */
[----:B------:R-:W-:Y:S01]  /*ae70*/  UIADD3 UR24, UR24, 0x4100, URZ ;  /* 0x0000410018187890 */ /* 0x000fe2000fffe03f */
[----:B------:R-:W-:Y:S01]  /*ae80*/  ISETP.NE.AND P1, PT, R6, 0x2, PT ;  /* 0x000000020600780c */ /* 0x000fe20003f25270 */
[----:B------:R-:W-:-:S02]  /*ae90*/  UIADD3 UR16, UR8, 0x10100, URZ ;  /* 0x0001010008107890 */ /* 0x000fc4000fffe03f */
[----:B------:R-:W-:Y:S01]  /*aea0*/  UIADD3 UR8, UR8, 0x18100, URZ ;  /* 0x0001810008087890 */ /* 0x000fe2000fffe03f */
[----:B------:R-:W-:Y:S01]  /*aeb0*/  SEL R12, RZ, 0x1, P1 ;  /* 0x00000001ff0c7807 */ /* 0x000fe20000800000 */
[----:B------:R-:W-:Y:S01]  /*aec0*/  UMOV UR23, 0x10000000 ;  /* 0x1000000000177882 */ /* 0x000fe20000000000 */
[----:B------:R-:W-:Y:S01]  /*aed0*/  UMOV UR25, UR33 ;  /* 0x0000002100197c82 */ /* 0x000fe20008000000 */
[----:B------:R-:W-:Y:S01]  /*aee0*/  UMOV UR28, UR36 ;  /* 0x00000024001c7c82 */ /* 0x000fe20008000000 */
[----:B------:R-:W-:Y:S01]  /*aef0*/  UMOV UR27, UR35 ;  /* 0x00000023001b7c82 */ /* 0x000fe20008000000 */
[----:B------:R-:W-:Y:S01]  /*af00*/  UMOV UR17, UR33 ;  /* 0x0000002100117c82 */ /* 0x000fe20008000000 */
[----:B------:R-:W-:Y:S01]  /*af10*/  UMOV UR18, UR34 ;  /* 0x0000002200127c82 */ /* 0x000fe20008000000 */
[----:B------:R-:W-:Y:S01]  /*af20*/  UMOV UR20, UR36 ;  /* 0x0000002400147c82 */ /* 0x000fe20008000000 */
[----:B------:R0:W-:Y:S01]  /*af30*/  UTMALDG.3D [UR32], [UR14], desc[UR22] ;  /* 0x000016200e0075b4 */ /* 0x0001e20008011000 */
[----:B------:R-:W-:Y:S01]  /*af40*/  UMOV UR9, UR33 ;  /* 0x0000002100097c82 */ /* 0x000fe20008000000 */
[----:B------:R-:W-:Y:S01]  /*af50*/  UMOV UR11, UR19 ;  /* 0x00000013000b7c82 */ /* 0x000fe20008000000 */
[----:B------:R-:W-:Y:S01]  /*af60*/  UMOV UR12, UR36 ;  /* 0x00000024000c7c82 */ /* 0x000fe20008000000 */
[----:B------:R-:W-:Y:S01]  /*af70*/  UMOV UR10, UR26 ;  /* 0x0000001a000a7c82 */ /* 0x000fe20008000000 */
[----:B------:R-:W-:-:S02]  /*af80*/  LOP3.LUT R5, R5, R12, RZ, 0x3c, !PT ;  /* 0x0000000c05057212 */ /* 0x000fc400078e3cff */
[----:B------:R-:W-:Y:S01]  /*af90*/  SEL R6, R6, RZ, P1 ;  /* 0x000000ff06067207 */ /* 0x000fe20000800000 */
[----:B------:R0:W-:Y:S01]  /*afa0*/  UTMALDG.3D [UR24], [UR14], desc[UR22] ;  /* 0x000016180e0075b4 */ /* 0x0001e20008011000 */
[----:B------:R0:W-:Y:S01]  /*afb0*/  UTMALDG.3D [UR16], [UR40], desc[UR22] ;  /* 0x00001610280075b4 */ /* 0x0001e20008011000 */
[----:B------:R0:W-:Y:S02]  /*afc0*/  UTMALDG.3D [UR8], [UR40], desc[UR22] ;  /* 0x00001608280075b4 */ /* 0x0001e40008011000 */
[----:B0-----:R-:W-:Y:S05]  /*afd0*/  @P3 BRA `(.L_x_297) ;  /* 0xfffffffc00183947 */ /* 0x001fea000383ffff */
.L_x_293:
[----:B------:R-:W-:Y:S05]  /*afe0*/  BSYNC B1 ;  /* 0x0000000000017941 */ /* 0x000fea0003800000 */
.L_x_292:
[----:B------:R-:W-:Y:S01]  /*aff0*/  LOP3.LUT P3, RZ, R11, 0xff, RZ, 0xc0, !PT ;  /* 0x000000ff0bff7812 */ /* 0x000fe2000786c0ff */
[----:B------:R-:W-:Y:S01]  /*b000*/  IMAD.IADD R0, R13, 0x1, R0 ;  /* 0x000000010d007824 */ /* 0x000fe200078e0200 */
[----:B------:R-:W-:Y:S01]  /*b010*/  IADD3 R16, P4, R16, UR30, RZ ;  /* 0x0000001e10107c10 */ /* 0x000fe2000ff9e0ff */
[----:B------:R-:W-:Y:S01]  /*b020*/  ULDC.64 UR8, c[0x0][0x650] ;  /* 0x0001940000087ab9 */ /* 0x000fe20000000a00 */
[----:B------:R-:W-:Y:S01]  /*b030*/  BSSY B1, `(.L_x_298) ;  /* 0x000006b000017945 */ /* 0x000fe20003800000 */
[----:B------:R-:W-:Y:S01]  /*b040*/  IMAD.MOV.U32 R7, RZ, RZ, -0x1 ;  /* 0xffffffffff077424 */ /* 0x000fe200078e00ff */
[----:B------:R-:W-:Y:S01]  /*b050*/  SHF.R.U32.HI R4, RZ, 0x1, R0 ;  /* 0x00000001ff047819 */ /* 0x000fe20000011600 */
[----:B------:R-:W-:Y:S01]  /*b060*/  IMAD.MOV.U32 R9, RZ, RZ, -0x1 ;  /* 0xffffffffff097424 */ /* 0x000fe200078e00ff */
[----:B------:R-:W-:Y:S01]  /*b070*/  ISETP.GT.U32.AND P1, PT, R0, 0x1, PT ;  /* 0x000000010000780c */ /* 0x000fe20003f24070 */
[----:B------:R-:W-:Y:S01]  /*b080*/  IMAD.MOV.U32 R8, RZ, RZ, -0x1 ;  /* 0xffffffffff087424 */ /* 0x000fe200078e00ff */
[----:B------:R-:W-:-:S02]  /*b090*/  LOP3.LUT R4, R4, 0x1, RZ, 0xc0, !PT ;  /* 0x0000000104047812 */ /* 0x000fc400078ec0ff */
[----:B------:R-:W-:Y:S01]  /*b0a0*/  ISETP.LT.U32.AND P1, PT, R13, 0x2, P1 ;  /* 0x000000020d00780c */ /* 0x000fe20000f21070 */
[----:B------:R-:W0:Y:S01]  /*b0b0*/  @P3 S2R R6, SR_CgaCtaId ;  /* 0x0000000000063919 */ /* 0x000e220000008800 */
[----:B------:R-:W-:Y:S02]  /*b0c0*/  @P3 MOV R5, 0x400 ;  /* 0x0000040000053802 */ /* 0x000fe40000000f00 */
[----:B------:R-:W-:Y:S02]  /*b0d0*/  IADD3.X R17, R17, UR7, RZ, P4, !PT ;  /* 0x0000000711117c10 */ /* 0x000fe4000a7fe4ff */
[----:B------:R-:W-:Y:S02]  /*b0e0*/  ISETP.GE.U32.AND P4, PT, R16, UR8, PT ;  /* 0x0000000810007c0c */ /* 0x000fe4000bf86070 */
[----:B------:R-:W-:Y:S02]  /*b0f0*/  LOP3.LUT R0, R0, 0x1, RZ, 0xc0, !PT ;  /* 0x0000000100007812 */ /* 0x000fe400078ec0ff */
[----:B------:R-:W-:-:S02]  /*b100*/  PRMT R11, RZ, 0x7610, R11 ;  /* 0x00007610ff0b7816 */ /* 0x000fc4000000000b */
[----:B0-----:R-:W-:-:S04]  /*b110*/  @P3 LEA R5, R6, R5, 0x18 ;  /* 0x0000000506053211 */ /* 0x001fc800078ec0ff */
[----:B------:R0:W-:Y:S01]  /*b120*/  @P3 SYNCS.ARRIVE.TRANS64.A1T0 RZ, [R5+URZ+0x38], RZ ;  /* 0x000038ff05ff39a7 */ /* 0x0001e2000810003f */
[----:B------:R-:W-:Y:S02]  /*b130*/  ISETP.NE.U32.AND P3, PT, R4, 0x1, PT ;  /* 0x000000010400780c */ /* 0x000fe40003f65070 */
[----:B------:R-:W-:Y:S02]  /*b140*/  SEL R4, RZ, 0x1, !P1 ;  /* 0x00000001ff047807 */ /* 0x000fe40004800000 */
[----:B------:R-:W-:Y:S02]  /*b150*/  ISETP.GE.U32.AND.EX P1, PT, R17, UR9, PT, P4 ;  /* 0x0000000911007c0c */ /* 0x000fe4000bf26140 */
[----:B------:R-:W-:-:S04]  /*b160*/  ISETP.GT.U32.AND P3, PT, R13, 0x1, !P3 ;  /* 0x000000010d00780c */ /* 0x000fc80005f64070 */
[----:B0-----:R-:W-:-:S04]  /*b170*/  SEL R5, RZ, 0x1, !P3 ;  /* 0x00000001ff057807 */ /* 0x001fc80005800000 */
[--C-:B------:R-:W-:Y:S02]  /*b180*/  LOP3.LUT R3, R5, R3, R4.reuse, 0x96, !PT ;  /* 0x0000000305037212 */ /* 0x100fe400078e9604 */
[----:B------:R-:W-:Y:S01]  /*b190*/  PRMT R4, RZ, 0x7610, R4 ;  /* 0x00007610ff047816 */ /* 0x000fe20000000004 */
[----:B------:R-:W-:Y:S06]  /*b1a0*/  @P1 BRA `(.L_x_299) ;  /* 0x00000004004c1947 */ /* 0x000fec0003800000 */
[----:B------:R-:W-:Y:S01]  /*b1b0*/  ULDC.64 UR8, c[0x0][0x628] ;  /* 0x00018a0000087ab9 */ /* 0x000fe20000000a00 */
[----:B------:R-:W0:Y:S01]  /*b1c0*/  S2R R14, SR_CTAID.X ;  /* 0x00000000000e7919 */ /* 0x000e220000002500 */
[----:B------:R-:W-:Y:S01]  /*b1d0*/  ISETP.NE.U32.AND P1, PT, RZ, UR8, PT ;  /* 0x00000008ff007c0c */ /* 0x000fe2000bf25070 */
[----:B------:R-:W-:Y:S01]  /*b1e0*/  ULDC UR11, c[0x0][0x630] ;  /* 0x00018c00000b7ab9 */ /* 0x000fe20000000800 */
[----:B------:R-:W-:Y:S01]  /*b1f0*/  IMAD.MOV.U32 R4, RZ, RZ, R16 ;  /* 0x000000ffff047224 */ /* 0x000fe200078e0010 */
[----:B------:R-:W1:Y:S01]  /*b200*/  S2R R12, SR_CTAID.Y ;  /* 0x00000000000c7919 */ /* 0x000e620000002600 */
[----:B------:R-:W-:Y:S01]  /*b210*/  ISETP.NE.AND.EX P1, PT, RZ, UR9, PT, P1 ;  /* 0x00000009ff007c0c */ /* 0x000fe2000bf25310 */
[----:B------:R-:W-:-:S12]  /*b220*/  IMAD.MOV.U32 R5, RZ, RZ, R17 ;  /* 0x000000ffff057224 */ /* 0x000fd800078e0011 */
[----:B------:R-:W-:Y:S05]  /*b230*/  @!P1 BRA `(.L_x_300) ;  /* 0x0000000000289947 */ /* 0x000fea0003800000 */
[----:B------:R-:W-:Y:S02]  /*b240*/  ULDC UR10, c[0x0][0x634] ;  /* 0x00018d00000a7ab9 */ /* 0x000fe40000000800 */
[----:B------:R-:W-:-:S05]  /*b250*/  IADD3 R9, P1, R16, UR10, RZ ;  /* 0x0000000a10097c10 */ /* 0x000fca000ff3e0ff */
[----:B------:R-:W-:-:S04]  /*b260*/  IMAD.X R15, RZ, RZ, R17, P1 ;  /* 0x000000ffff0f7224 */ /* 0x000fc800008e0611 */
[----:B------:R-:W-:-:S04]  /*b270*/  IMAD.WIDE.U32 R6, R15, UR8, RZ ;  /* 0x000000080f067c25 */ /* 0x000fc8000f8e00ff */
[----:B------:R-:W-:-:S04]  /*b280*/  IMAD.WIDE.U32 R6, P1, R9, UR9, R6 ;  /* 0x0000000909067c25 */ /* 0x000fc8000f820006 */
[----:B------:R-:W-:-:S04]  /*b290*/  IMAD.WIDE.U32 R8, R9, UR8, RZ ;  /* 0x0000000809087c25 */ /* 0x000fc8000f8e00ff */
[----:B------:R-:W-:Y:S01]  /*b2a0*/  IMAD.X R5, RZ, RZ, RZ, P1 ;  /* 0x000000ffff057224 */ /* 0x000fe200008e06ff */
[----:B------:R-:W-:Y:S01]  /*b2b0*/  IADD3 RZ, P1, R9, R6, RZ ;  /* 0x0000000609ff7210 */ /* 0x000fe20007f3e0ff */
[----:B------:R-:W-:-:S04]  /*b2c0*/  IMAD.MOV.U32 R4, RZ, RZ, R7 ;  /* 0x000000ffff047224 */ /* 0x000fc800078e0007 */
[----:B------:R-:W-:-:S08]  /*b2d0*/  IMAD.WIDE.U32.X R4, R15, UR9, R4, P1 ;  /* 0x000000090f047c25 */ /* 0x000fd000088e0404 */
.L_x_300:
[--C-:B------:R-:W-:Y:S01]  /*b2e0*/  SHF.R.U64 R8, R4, UR11, R5.reuse ;  /* 0x0000000b04087c19 */ /* 0x100fe20008001205 */
[----:B------:R-:W-:Y:S01]  /*b2f0*/  ULDC.64 UR8, c[0x0][0x620] ;  /* 0x0001880000087ab9 */ /* 0x000fe20000000a00 */
[----:B------:R-:W-:Y:S01]  /*b300*/  SHF.R.U32.HI R4, RZ, UR11, R5 ;  /* 0x0000000bff047c19 */ /* 0x000fe20008011605 */
[----:B------:R-:W2:Y:S01]  /*b310*/  LDC R25, c[0x0][0x144] ;  /* 0x00005100ff197b82 */ /* 0x000ea20000000800 */
[----:B------:R-:W-:Y:S01]  /*b320*/  IADD3 R7, P1, RZ, -R8, RZ ;  /* 0x80000008ff077210 */ /* 0x000fe20007f3e0ff */
[----:B------:R-:W-:Y:S01]  /*b330*/  ULDC.64 UR12, c[0x0][0x640] ;  /* 0x00019000000c7ab9 */ /* 0x000fe20000000a00 */
[----:B0-----:R-:W-:Y:S01]  /*b340*/  I2FP.F32.U32 R9, R14 ;  /* 0x0000000e00097245 */ /* 0x001fe20000201000 */
[----:B------:R-:W-:Y:S02]  /*b350*/  ULDC UR10, c[0x0][0x608] ;  /* 0x00018200000a7ab9 */ /* 0x000fe40000000800 */
[----:B------:R-:W-:Y:S01]  /*b360*/  IMAD.X R4, RZ, RZ, ~R4, P1 ;  /* 0x000000ffff047224 */ /* 0x000fe200008e0e04 */
[----:B------:R-:W-:Y:S01]  /*b370*/  ISETP.NE.U32.AND P1, PT, RZ, UR12, PT ;  /* 0x0000000cff007c0c */ /* 0x000fe2000bf25070 */
[----:B------:R-:W0:Y:S02]  /*b380*/  LDC R21, c[0x0][0x148] ;  /* 0x00005200ff157b82 */ /* 0x000e240000000800 */
[----:B------:R-:W-:Y:S01]  /*b390*/  IMAD R6, R4, UR8, RZ ;  /* 0x0000000804067c24 */ /* 0x000fe2000f8e02ff */
[----:B------:R-:W-:Y:S01]  /*b3a0*/  ISETP.NE.AND.EX P1, PT, RZ, UR13, PT, P1 ;  /* 0x0000000dff007c0c */ /* 0x000fe2000bf25310 */
[----:B------:R-:W-:Y:S01]  /*b3b0*/  IMAD.WIDE.U32 R4, R7, UR8, R16 ;  /* 0x0000000807047c25 */ /* 0x000fe2000f8e0010 */
[----:B------:R-:W-:-:S03]  /*b3c0*/  ULDC UR8, c[0x0][0x150] ;  /* 0x0000540000087ab9 */ /* 0x000fc60000000800 */
[----:B------:R-:W-:Y:S02]  /*b3d0*/  IMAD R7, R7, UR9, R6 ;  /* 0x0000000907077c24 */ /* 0x000fe4000f8e0206 */
[----:B------:R-:W-:Y:S01]  /*b3e0*/  FMUL R6, R9, UR8 ;  /* 0x0000000809067c20 */ /* 0x000fe20008400000 */
[----:B------:R-:W-:Y:S01]  /*b3f0*/  ULDC UR8, c[0x0][0x618] ;  /* 0x0001860000087ab9 */ /* 0x000fe20000000800 */
[----:B------:R-:W-:Y:S01]  /*b400*/  ULDC UR9, c[0x0][0x154] ;  /* 0x0000550000097ab9 */ /* 0x000fe20000000800 */
[----:B------:R-:W-:-:S03]  /*b410*/  IMAD.IADD R5, R5, 0x1, R7 ;  /* 0x0000000105057824 */ /* 0x000fc600078e0207 */
[----:B------:R-:W3:Y:S02]  /*b420*/  F2I.U32.TRUNC.NTZ R6, R6 ;  /* 0x0000000600067305 */ /* 0x000ee4000020f000 */
[----:B------:R-:W-:Y:S02]  /*b430*/  SHF.R.U64 R9, R4, UR8, R5 ;  /* 0x0000000804097c19 */ /* 0x000fe40008001205 */
[----:B-1----:R-:W-:-:S05]  /*b440*/  I2FP.F32.U32 R4, R12 ;  /* 0x0000000c00047245 */ /* 0x002fca0000201000 */
[----:B------:R-:W-:Y:S01]  /*b450*/  FMUL R22, R4, UR9 ;  /* 0x0000000904167c20 */ /* 0x000fe20008400000 */
[----:B------:R-:W-:Y:S01]  /*b460*/  SHF.R.U32.HI R4, RZ, UR8, R5 ;  /* 0x00000008ff047c19 */ /* 0x000fe20008011605 */
[----:B------:R-:W-:-:S03]  /*b470*/  ULDC UR8, c[0x0][0x658] ;  /* 0x0001960000087ab9 */ /* 0x000fc60000000800 */
[--C-:B------:R-:W-:Y:S01]  /*b480*/  SHF.R.U64 R20, R9, UR10, R4.reuse ;  /* 0x0000000a09147c19 */ /* 0x100fe20008001204 */
[----:B------:R-:W1:Y:S01]  /*b490*/  F2I.U32.TRUNC.NTZ R22, R22 ;  /* 0x0000001600167305 */ /* 0x000e62000020f000 */
[----:B------:R-:W-:Y:S01]  /*b4a0*/  SHF.R.U32.HI R5, RZ, UR10, R4 ;  /* 0x0000000aff057c19 */ /* 0x000fe20008011604 */
[----:B---3--:R-:W-:-:S03]  /*b4b0*/  IMAD.MOV R6, RZ, RZ, -R6 ;  /* 0x000000ffff067224 */ /* 0x008fc600078e0a06 */
[--C-:B------:R-:W-:Y:S01]  /*b4c0*/  SHF.R.U64 R15, R20, UR8, R5.reuse ;  /* 0x00000008140f7c19 */ /* 0x100fe20008001205 */
[----:B--2---:R-:W-:Y:S01]  /*b4d0*/  IMAD R14, R25, R6, R14 ;  /* 0x00000006190e7224 */ /* 0x004fe200078e020e */
[----:B------:R-:W-:-:S03]  /*b4e0*/  SHF.R.U32.HI R23, RZ, UR8, R5 ;  /* 0x00000008ff177c19 */ /* 0x000fc60008011605 */
[----:B------:R-:W-:Y:S02]  /*b4f0*/  IMAD.MOV.U32 R4, RZ, RZ, R15 ;  /* 0x000000ffff047224 */ /* 0x000fe400078e000f */
[----:B------:R-:W-:Y:S01]  /*b500*/  IMAD.MOV.U32 R5, RZ, RZ, R23 ;  /* 0x000000ffff057224 */ /* 0x000fe200078e0017 */
[----:B-1----:R-:W-:Y:S06]  /*b510*/  @!P1 BRA `(.L_x_301) ;  /* 0x0000000000289947 */ /* 0x002fec0003800000 */
[----:B------:R-:W-:Y:S02]  /*b520*/  ULDC UR8, c[0x0][0x64c] ;  /* 0x0001930000087ab9 */ /* 0x000fe40000000800 */
[----:B------:R-:W-:-:S05]  /*b530*/  IADD3 R5, P1, R15, UR8, RZ ;  /* 0x000000080f057c10 */ /* 0x000fca000ff3e0ff */
[----:B------:R-:W-:-:S04]  /*b540*/  IMAD.X R23, RZ, RZ, R23, P1 ;  /* 0x000000ffff177224 */ /* 0x000fc800008e0617 */
[----:B------:R-:W-:-:S04]  /*b550*/  IMAD.WIDE.U32 R6, R23, UR12, RZ ;  /* 0x0000000c17067c25 */ /* 0x000fc8000f8e00ff */
[----:B------:R-:W-:-:S04]  /*b560*/  IMAD.WIDE.U32 R6, P1, R5, UR13, R6 ;  /* 0x0000000d05067c25 */ /* 0x000fc8000f820006 */
[----:B------:R-:W-:-:S04]  /*b570*/  IMAD.WIDE.U32 R4, R5, UR12, RZ ;  /* 0x0000000c05047c25 */ /* 0x000fc8000f8e00ff */
[----:B------:R-:W-:Y:S01]  /*b580*/  IMAD.MOV.U32 R4, RZ, RZ, R7 ;  /* 0x000000ffff047224 */ /* 0x000fe200078e0007 */
[----:B------:R-:W-:Y:S01]  /*b590*/  IADD3 RZ, P3, R5, R6, RZ ;  /* 0x0000000605ff7210 */ /* 0x000fe20007f7e0ff */
[----:B------:R-:W-:-:S04]  /*b5a0*/  IMAD.X R5, RZ, RZ, RZ, P1 ;  /* 0x000000ffff057224 */ /* 0x000fc800008e06ff */
[----:B------:R-:W-:-:S08]  /*b5b0*/  IMAD.WIDE.U32.X R4, R23, UR13, R4, P3 ;  /* 0x0000000d17047c25 */ /* 0x000fd000098e0404 */
.L_x_301:
[----:B------:R-:W-:Y:S01]  /*b5c0*/  ISETP.NE.AND P1, PT, R2, 0x1, PT ;  /* 0x000000010200780c */ /* 0x000fe20003f25270 */
[----:B------:R-:W-:Y:S01]  /*b5d0*/  ULDC UR8, c[0x0][0x648] ;  /* 0x0001920000087ab9 */ /* 0x000fe20000000800 */
[----:B------:R-:W-:Y:S01]  /*b5e0*/  LOP3.LUT R20, R20, UR6, RZ, 0xc0, !PT ;  /* 0x0000000614147c12 */ /* 0x000fe2000f8ec0ff */
[----:B------:R-:W-:Y:S01]  /*b5f0*/  IMAD.MOV R22, RZ, RZ, -R22 ;  /* 0x000000ffff167224 */ /* 0x000fe200078e0a16 */
[----:B------:R-:W-:Y:S01]  /*b600*/  SHF.R.U64 R5, R4, UR8, R5 ;  /* 0x0000000804057c19 */ /* 0x000fe20008001205 */
[----:B------:R-:W-:Y:S01]  /*b610*/  ULDC UR8, c[0x0][0x638] ;  /* 0x00018e0000087ab9 */ /* 0x000fe20000000800 */
[----:B------:R-:W-:Y:S01]  /*b620*/  LOP3.LUT R6, R9, UR4, RZ, 0xc0, !PT ;  /* 0x0000000409067c12 */ /* 0x000fe2000f8ec0ff */
[----:B------:R-:W-:Y:S02]  /*b630*/  ULDC UR9, c[0x0][0x610] ;  /* 0x0001840000097ab9 */ /* 0x000fe40000000800 */
[----:B------:R-:W-:Y:S02]  /*b640*/  IMAD.MOV R4, RZ, RZ, -R5 ;  /* 0x000000ffff047224 */ /* 0x000fe400078e0a05 */
[----:B------:R-:W-:-:S02]  /*b650*/  IMAD R5, R5, UR5, R20 ;  /* 0x0000000505057c24 */ /* 0x000fc4000f8e0214 */
[----:B0-----:R-:W-:Y:S02]  /*b660*/  @P1 IMAD R14, R21, R22, R12 ;  /* 0x00000016150e1224 */ /* 0x001fe400078e020c */
[----:B------:R-:W-:Y:S01]  /*b670*/  IMAD R15, R4, UR8, R15 ;  /* 0x00000008040f7c24 */ /* 0x000fe2000f8e020f */
[----:B------:R-:W-:Y:S01]  /*b680*/  ULDC UR8, c[0x0][0x600] ;  /* 0x0001800000087ab9 */ /* 0x000fe20000000800 */
[----:B------:R-:W-:Y:S02]  /*b690*/  IMAD R14, R5, UR9, R14 ;  /* 0x00000009050e7c24 */ /* 0x000fe4000f8e020e */
[----:B------:R-:W-:Y:S02]  /*b6a0*/  IMAD R15, R15, UR8, R6 ;  /* 0x000000080f0f7c24 */ /* 0x000fe4000f8e0206 */
[----:B------:R-:W-:-:S03]  /*b6b0*/  IMAD.MOV.U32 R4, RZ, RZ, 0x1 ;  /* 0x00000001ff047424 */ /* 0x000fc600078e00ff */
[----:B------:R-:W-:Y:S02]  /*b6c0*/  SEL R9, R15, R14, !P1 ;  /* 0x0000000e0f097207 */ /* 0x000fe40004800000 */
[----:B------:R-:W-:-:S07]  /*b6d0*/  SEL R7, R14, R15, !P1 ;  /* 0x0000000f0e077207 */ /* 0x000fce0004800000 */
.L_x_299:
[----:B------:R-:W-:Y:S05]  /*b6e0*/  BSYNC B1 ;  /* 0x0000000000017941 */ /* 0x000fea0003800000 */
.L_x_298:
[----:B------:R-:W-:-:S13]  /*b6f0*/  LOP3.LUT P1, RZ, R4, 0xff, RZ, 0xc0, !PT ;  /* 0x000000ff04ff7812 */ /* 0x000fda000782c0ff */
[----:B------:R-:W-:Y:S05]  /*b700*/  @P1 BRA `(.L_x_302) ;  /* 0xfffffff400181947 */ /* 0x000fea000383ffff */
[----:B------:R-:W-:Y:S05]  /*b710*/  BSYNC B0 ;  /* 0x0000000000007941 */ /* 0x000fea0003800000 */
.L_x_290:
[----:B------:R-:W-:-:S03]  /*b720*/  UMOV UR8, 0xffffffff ;  /* 0xffffffff00087882 */ /* 0x000fc60000000000 */
[----:B------:R-:W-:Y:S05]  /*b730*/  BRA.DIV UR8, `(.L_x_303) ;  /* 0x0000000208d07947 */ /* 0x000fea000b800000 */
[----:B------:R-:W-:-:S13]  /*b740*/  ELECT P6, URZ, PT ;  /* 0x00000000003f782f */ /* 0x000fda00038c0000 */
.L_x_315:
[----:B------:R-:W-:Y:S04]  /*b750*/  BSSY B0, `(.L_x_304) ;  /* 0x0000019000007945 */ /* 0x000fe80003800000 */
[----:B------:R-:W-:Y:S05]  /*b760*/  @!P6 BRA `(.L_x_305) ;  /* 0x00000000005ce947 */ /* 0x000fea0003800000 */
[----:B------:R-:W-:-:S04]  /*b770*/  LOP3.LUT R19, R19, 0x2, RZ, 0xfc, !PT ;  /* 0x0000000213137812 */ /* 0x000fc800078efcff */
[----:B------:R-:W-:-:S13]  /*b780*/  ISETP.NE.AND P0, PT, R19, 0x3, PT ;  /* 0x000000031300780c */ /* 0x000fda0003f05270 */
[----:B------:R-:W-:Y:S05]  /*b790*/  @!P0 BRA `(.L_x_306) ;  /* 0x0000000000048947 */ /* 0x000fea0003800000 */
[----:B------:R-:W-:Y:S01]  /*b7a0*/  BPT.TRAP 0x1 ;  /* 0x000000040000795c */ /* 0x000fe20000300000 */
.L_x_306:
[----:B------:R-:W0:Y:S01]  /*b7b0*/  S2R R5, SR_CgaCtaId ;  /* 0x0000000000057919 */ /* 0x000e220000008800 */
[----:B------:R-:W-:Y:S02]  /*b7c0*/  MOV R2, 0x400 ;  /* 0x0000040000027802 */ /* 0x000fe40000000f00 */
[----:B------:R-:W-:Y:S02]  /*b7d0*/  SHF.L.U32 R4, R3, 0x1f, RZ ;  /* 0x0000001f03047819 */ /* 0x000fe400000006ff */
[----:B0-----:R-:W-:-:S05]  /*b7e0*/  LEA R5, R5, R2, 0x18 ;  /* 0x0000000205057211 */ /* 0x001fca00078ec0ff */
[----:B------:R-:W-:-:S04]  /*b7f0*/  VIADD R5, R5, 0x10 ;  /* 0x0000001005057836 */ /* 0x000fc80000000000 */
[C---:B------:R-:W-:Y:S02]  /*b800*/  IMAD R7, R0.reuse, 0x8, R5 ;  /* 0x0000000800077824 */ /* 0x040fe400078e0205 */
[----:B------:R-:W-:Y:S02]  /*b810*/  VIADD R0, R0, 0x1 ;  /* 0x0000000100007836 */ /* 0x000fe40000000000 */
[----:B------:R-:W0:Y:S03]  /*b820*/  SYNCS.PHASECHK.TRANS64.TRYWAIT P0, [R7+URZ], R4 ;  /* 0x00000004070075a7 */ /* 0x000e26000800017f */
[----:B------:R-:W-:-:S04]  /*b830*/  ISETP.NE.AND P1, PT, R0, 0x2, PT ;  /* 0x000000020000780c */ /* 0x000fc80003f25270 */
[----:B------:R-:W-:Y:S02]  /*b840*/  SEL R2, RZ, 0x1, P1 ;  /* 0x00000001ff027807 */ /* 0x000fe40000800000 */
[----:B------:R-:W-:Y:S02]  /*b850*/  SEL R0, R0, RZ, P1 ;  /* 0x000000ff00007207 */ /* 0x000fe40000800000 */
[----:B------:R-:W-:Y:S01]  /*b860*/  LOP3.LUT R2, R3, R2, RZ, 0x3c, !PT ;  /* 0x0000000203027212 */ /* 0x000fe200078e3cff */
[----:B0-----:R-:W-:Y:S06]  /*b870*/  @!P0 BRA `(.L_x_307) ;  /* 0x0000000000a08947 */ /* 0x001fec0003800000 */
.L_x_316:
[----:B------:R-:W-:Y:S01]  /*b880*/  IMAD R5, R0, 0x8, R5 ;  /* 0x0000000800057824 */ /* 0x000fe200078e0205 */
[----:B------:R-:W-:-:S07]  /*b890*/  SHF.L.U32 R0, R2, 0x1f, RZ ;  /* 0x0000001f02007819 */ /* 0x000fce00000006ff */
.L_x_308:
[----:B-1----:R1:W2:Y:S02]  /*b8a0*/  SYNCS.PHASECHK.TRANS64.TRYWAIT P0, [R5+URZ], R0 ;  /* 0x00000000050075a7 */ /* 0x0022a4000800017f */
[----:B--2---:R-:W-:Y:S05]  /*b8b0*/  @!P0 NANOSLEEP.SYNCS 0x989680 ;  /* 0x009896800000895d */ /* 0x004fea0003900000 */
[----:B------:R-:W2:Y:S02]  /*b8c0*/  @!P0 SYNCS.PHASECHK.TRANS64 P0, [R5+URZ], R0 ;  /* 0x00000000050085a7 */ /* 0x000ea4000800007f */
[----:B--2---:R-:W-:Y:S05]  /*b8d0*/  @!P0 BRA `(.L_x_308) ;  /* 0xfffffffc00f08947 */ /* 0x004fea000383ffff */
.L_x_305:
[----:B------:R-:W-:Y:S05]  /*b8e0*/  BSYNC B0 ;  /* 0x0000000000007941 */ /* 0x000fea0003800000 */
.L_x_304:
[----:B------:R-:W-:Y:S05]  /*b8f0*/  EXIT ;  /* 0x000000000000794d */ /* 0x000fea0003800000 */
.L_x_17:
[----:B---3--:R3:W4:Y:S02]  /*b900*/  SYNCS.PHASECHK.TRANS64.TRYWAIT P1, [R3+URZ], R0 ;  /* 0x00000000030075a7 */ /* 0x008724000802017f */
[----:B----4-:R-:W-:Y:S05]  /*b910*/  @!P1 NANOSLEEP.SYNCS 0x989680 ;  /* 0x009896800000995d */ /* 0x010fea0003900000 */
[----:B------:R-:W4:Y:S02]  /*b920*/  @!P1 SYNCS.PHASECHK.TRANS64 P1, [R3+URZ], R0 ;  /* 0x00000000030095a7 */ /* 0x000f24000802007f */
[----:B----4-:R-:W-:Y:S05]  /*b930*/  @!P1 BRA `(.L_x_17) ;  /* 0xfffffffc00f09947 */ /* 0x010fea000383ffff */
[----:B------:R-:W-:Y:S05]  /*b940*/  BRA `(.L_x_16) ;  /* 0xffffff5800207947 */ /* 0x000fea000383ffff */
.L_x_22:
[----:B-1----:R-:W-:-:S04]  /*b950*/  IMAD.U32 R4, RZ, RZ, UR9 ;  /* 0x00000009ff047e24 */ /* 0x002fc8000f8e00ff */
[----:B------:R1:W2:Y:S03]  /*b960*/  SYNCS.PHASECHK.TRANS64.TRYWAIT P1, [R4+URZ], R3 ;  /* 0x00000003040075a7 */ /* 0x0002a6000802017f */
[----:B--2---:R-:W-:Y:S05]  /*b970*/  @!P1 NANOSLEEP.SYNCS 0x989680 ;  /* 0x009896800000995d */ /* 0x004fea0003900000 */
[----:B------:R-:W2:Y:S02]  /*b980*/  @!P1 SYNCS.PHASECHK.TRANS64 P1, [R4+URZ], R3 ;  /* 0x00000003040095a7 */ /* 0x000ea4000802007f */
[----:B--2---:R-:W-:Y:S05]  /*b990*/  @!P1 BRA `(.L_x_22) ;  /* 0xfffffffc00ec9947 */ /* 0x004fea000383ffff */
[----:B------:R-:W-:Y:S05]  /*b9a0*/  BRA `(.L_x_21) ;  /* 0xffffff5c008c7947 */ /* 0x000fea000383ffff */
.L_x_291:
[----:B------:R-:W-:Y:S01]  /*b9b0*/  BSSY B1, `(.L_x_309) ;  /* 0x0000006000017945 */ /* 0x000fe20003800000 */
[----:B------:R-:W-:-:S07]  /*b9c0*/  IMAD.MOV.U32 R15, RZ, RZ, -0x1 ;  /* 0xffffffffff0f7424 */ /* 0x000fce00078e00ff */
[----:B------:R-:W-:Y:S05]  /*b9d0*/  WARPSYNC.COLLECTIVE R15, `(.L_x_310) ;  /* 0x000000000f0c7348 */ /* 0x000fea0003c00000 */
[----:B------:R-:W-:Y:S02]  /*b9e0*/  ELECT P6, UR62, PT ;  /* 0x00000000003e782f */ /* 0x000fe400038c0000 */
[----:B------:R-:W-:Y:S01]  /*b9f0*/  MOV R14, UR62 ;  /* 0x0000003e000e7c02 */ /* 0x000fe20008000f00 */
[----:B------:R-:W-:Y:S10]  /*ba00*/  ENDCOLLECTIVE ;  /* 0x000000000000791b */ /* 0x000ff40003800000 */
.L_x_310:
[----:B------:R-:W-:Y:S05]  /*ba10*/  BSYNC B1 ;  /* 0x0000000000017941 */ /* 0x000fea0003800000 */
.L_x_309:
[----:B------:R-:W-:Y:S05]  /*ba20*/  BRA `(.L_x_311) ;  /* 0xfffffff0005c7947 */ /* 0x000fea000383ffff */
.L_x_294:
[----:B0-----:R0:W1:Y:S02]  /*ba30*/  SYNCS.PHASECHK.TRANS64.TRYWAIT P1, [R12+URZ+0x10], R7 ;  /* 0x000010070c0075a7 */ /* 0x001064000802017f */
[----:B-1----:R-:W-:Y:S05]  /*ba40*/  @!P1 NANOSLEEP.SYNCS 0x989680 ;  /* 0x009896800000995d */ /* 0x002fea0003900000 */
[----:B------:R-:W1:Y:S02]  /*ba50*/  @!P1 SYNCS.PHASECHK.TRANS64 P1, [R12+URZ+0x10], R7 ;  /* 0x000010070c0095a7 */ /* 0x000e64000802007f */
[----:B-1----:R-:W-:Y:S05]  /*ba60*/  @!P1 BRA `(.L_x_294) ;  /* 0xfffffffc00f09947 */ /* 0x002fea000383ffff */
[----:B------:R-:W-:Y:S05]  /*ba70*/  BRA `(.L_x_312) ;  /* 0xfffffff000907947 */ /* 0x000fea000383ffff */
.L_x_303:
[----:B------:R-:W-:Y:S01]  /*ba80*/  BSSY B0, `(.L_x_313) ;  /* 0x0000006000007945 */ /* 0x000fe20003800000 */
[----:B------:R-:W-:-:S07]  /*ba90*/  IMAD.MOV.U32 R15, RZ, RZ, -0x1 ;  /* 0xffffffffff0f7424 */ /* 0x000fce00078e00ff */
[----:B------:R-:W-:Y:S05]  /*baa0*/  WARPSYNC.COLLECTIVE R15, `(.L_x_314) ;  /* 0x000000000f0c7348 */ /* 0x000fea0003c00000 */
[----:B------:R-:W-:Y:S02]  /*bab0*/  ELECT P6, UR62, PT ;  /* 0x00000000003e782f */ /* 0x000fe400038c0000 */
[----:B------:R-:W-:Y:S01]  /*bac0*/  MOV R14, UR62 ;  /* 0x0000003e000e7c02 */ /* 0x000fe20008000f00 */
[----:B------:R-:W-:Y:S10]  /*bad0*/  ENDCOLLECTIVE ;  /* 0x000000000000791b */ /* 0x000ff40003800000 */
.L_x_314:
[----:B------:R-:W-:Y:S05]  /*bae0*/  BSYNC B0 ;  /* 0x0000000000007941 */ /* 0x000fea0003800000 */
.L_x_313:
[----:B------:R-:W-:Y:S05]  /*baf0*/  BRA `(.L_x_315) ;  /* 0xfffffffc00147947 */ /* 0x000fea000383ffff */
.L_x_307:
[----:B0-----:R0:W1:Y:S02]  /*bb00*/  SYNCS.PHASECHK.TRANS64.TRYWAIT P0, [R7+URZ], R4 ;  /* 0x00000004070075a7 */ /* 0x001064000800017f */
[----:B-1----:R-:W-:Y:S05]  /*bb10*/  @!P0 NANOSLEEP.SYNCS 0x989680 ;  /* 0x009896800000895d */ /* 0x002fea0003900000 */
[----:B------:R-:W1:Y:S02]  /*bb20*/  @!P0 SYNCS.PHASECHK.TRANS64 P0, [R7+URZ], R4 ;  /* 0x00000004070085a7 */ /* 0x000e64000800007f */
[----:B-1----:R-:W-:Y:S05]  /*bb30*/  @!P0 BRA `(.L_x_307) ;  /* 0xfffffffc00f08947 */ /* 0x002fea000383ffff */
[----:B------:R-:W-:Y:S05]  /*bb40*/  BRA `(.L_x_316) ;  /* 0xfffffffc004c7947 */ /* 0x000fea000383ffff */
.L_x_317:
[----:B------:R-:W-:-:S00]  /*bb50*/  BRA `(.L_x_317) ;  /* 0xfffffffc00fc7947 */ /* 0x000fc0000383ffff */
[----:B------:R-:W-:-:S00]  /*bb60*/  NOP ;  /* 0x0000000000007918 */ /* 0x000fc00000000000 */
        /* <DEDUP_REMOVED lines=9> */
.L_x_318:


//--------------------- .nv.global.init           --------------------------
	.section	.nv.global.init,"aw",@progbits
.nv.global.init:
	.type		$str$22,@object
	.size		$str$22,($str$23 - $str$22)
$str$22:
        /*0000*/ 	.byte	0x6b, 0x5f, 0x74, 0x69, 0x6c, 0x65, 0x5f, 0x63, 0x6f, 0x75, 0x6e, 0x74, 0x20, 0x3e, 0x3d, 0x20
        /*0010*/ 	.byte	0x31, 0x00
	.type		$str$23,@object
	.size		$str$23,(__unnamed_1 - $str$23)
$str$23:
        /*0012*/ 	.byte	0x2f, 0x74, 0x6d, 0x70, 0x2f, 0x63, 0x75, 0x74, 0x6c, 0x61, 0x73, 0x73, 0x5f, 0x73, 0x77, 0x65
        /*0022*/ 	.byte	0x65, 0x70, 0x5f, 0x73, 0x72, 0x63, 0x2f, 0x69, 0x6e, 0x63, 0x6c, 0x75, 0x64, 0x65, 0x2f, 0x63
        /*0032*/ 	.byte	0x75, 0x74, 0x6c, 0x61, 0x73, 0x73, 0x2f, 0x67, 0x65, 0x6d, 0x6d, 0x2f, 0x63, 0x6f, 0x6c, 0x6c
        /*0042*/ 	.byte	0x65, 0x63, 0x74, 0x69, 0x76, 0x65, 0x2f, 0x73, 0x6d, 0x39, 0x30, 0x5f, 0x6d, 0x6d, 0x61, 0x5f
        /*0052*/ 	.byte	0x74, 0x6d, 0x61, 0x5f, 0x67, 0x6d, 0x6d, 0x61, 0x5f, 0x73, 0x73, 0x5f, 0x77, 0x61, 0x72, 0x70
        /*0062*/ 	.byte	0x73, 0x70, 0x65, 0x63, 0x69, 0x61, 0x6c, 0x69, 0x7a, 0x65, 0x64, 0x2e, 0x68, 0x70, 0x70, 0x00
	.type		__unnamed_1,@object
	.size		__unnamed_1,(.L_0 - __unnamed_1)
__unnamed_1:
        /*0072*/ 	.byte	0x76, 0x6f, 0x69, 0x64, 0x20, 0x63, 0x75, 0x74, 0x6c, 0x61, 0x73, 0x73, 0x3a, 0x3a, 0x67, 0x65
        /* <DEDUP_REMOVED lines=177> */
.L_0:


//--------------------- .nv.shared._ZN7cutlass13device_kernelINS_4gemm6kernel13GemmUniversalIN4cute5tupleIJiiiiEEENS1_10collective13CollectiveMmaINS1_34MainloopSm90TmaGmmaWarpSpecializedILi2ENS5_IJNS4_1CILi1EEESB_SB_EEENS1_35KernelTmaWarpSpecializedCooperativeEEENS5_IJNSA_ILi128EEENSA_ILi256EEENSA_ILi64EEEEEENS_10tfloat32_tENS5_IJlSB_lEEESJ_SK_NS4_8TiledMMAINS4_8MMA_AtomIJNS4_4SM904GMMA30MMA_64x256x8_F32TF32TF32_SS_TNILNSO_7ScaleInE1ELSQ_1EEEEEENS4_6LayoutINS5_IJNSA_ILi2EEESB_SB_EEENS5_IJSB_NSA_ILi0EEESW_EEEEENS5_IJNS4_10UnderscoreESZ_SZ_EEEEENS4_13SM90_TMA_LOADENS4_14ComposedLayoutINS4_7SwizzleILi3ELi4ELi3EEENS4_18smem_ptr_flag_bitsILi32EEENST_INS5_IJNSA_ILi8EEENSA_ILi32EEEEEENS5_IJS19_SB_EEEEEEEvNS4_8identityES12_S1D_vS1E_EENS_8epilogue10collective6detail29Sm90TmaWarpSpecializedAdapterINS1H_15DefaultEpilogueISJ_SK_SK_NS1G_6thread17LinearCombinationISJ_Li1EffLNS1L_9ScaleType4KindE0ELNS_15FloatRoundStyleE2ESJ_EENS1_15EpilogueDefaultEEEEEvvEEEEvNT_6ParamsE --------------------------
	.section	.nv.shared._ZN7cutlass13device_kernelINS_4gemm6kernel13GemmUniversalIN4cute5tupleIJiiiiEEENS1_10collective13CollectiveMmaINS1_34MainloopSm90TmaGmmaWarpSpecializedILi2ENS5_IJNS4_1CILi1EEESB_SB_EEENS1_35KernelTmaWarpSpecializedCooperativeEEENS5_IJNSA_ILi128EEENSA_ILi256EEENSA_ILi64EEEEEENS_10tfloat32_tENS5_IJlSB_lEEESJ_SK_NS4_8TiledMMAINS4_8MMA_AtomIJNS4_4SM904GMMA30MMA_64x256x8_F32TF32TF32_SS_TNILNSO_7ScaleInE1ELSQ_1EEEEEENS4_6LayoutINS5_IJNSA_ILi2EEESB_SB_EEENS5_IJSB_NSA_ILi0EEESW_EEEEENS5_IJNS4_10UnderscoreESZ_SZ_EEEEENS4_13SM90_TMA_LOADENS4_14ComposedLayoutINS4_7SwizzleILi3ELi4ELi3EEENS4_18smem_ptr_flag_bitsILi32EEENST_INS5_IJNSA_ILi8EEENSA_ILi32EEEEEENS5_IJS19_SB_EEEEEEEvNS4_8identityES12_S1D_vS1E_EENS_8epilogue10collective6detail29Sm90TmaWarpSpecializedAdapterINS1H_15DefaultEpilogueISJ_SK_SK_NS1G_6thread17LinearCombinationISJ_Li1EffLNS1L_9ScaleType4KindE0ELNS_15FloatRoundStyleE2ESJ_EENS1_15EpilogueDefaultEEEEEvvEEEEvNT_6ParamsE,"aw",@nobits
	.sectionflags	@""
	.align	16
	.zero		1024


//--------------------- .nv.shared.reserved.0     --------------------------
	.section	.nv.shared.reserved.0,"aw",@nobits
	.weak		__nv_reservedSMEM_offset_0_alias
	.size		__nv_reservedSMEM_offset_0_alias, 0, 0
	.other		__nv_reservedSMEM_offset_0_alias,@"STO_CUDA_RESERVED_SHARED STV_DEFAULT"
__nv_reservedSMEM_offset_0_alias:
	.zero		0


//--------------------- .nv.global                --------------------------
	.section	.nv.global,"aw",@nobits
.nv.global:
	.type		_ZN40_INTERNAL_2cacd7a0_4_k_cu_972a3d18_331374cute1_E,@object
	.size		_ZN40_INTERNAL_2cacd7a0_4_k_cu_972a3d18_331374cute1_E,(_ZN40_INTERNAL_2cacd7a0_4_k_cu_972a3d18_331374cuda3std3__45__cpo6cbeginE - _ZN40_INTERNAL_2cacd7a0_4_k_cu_972a3d18_331374cute1_E)
_ZN40_INTERNAL_2cacd7a0_4_k_cu_972a3d18_331374cute1_E:
	.zero		1
	.type		_ZN40_INTERNAL_2cacd7a0_4_k_cu_972a3d18_331374cuda3std3__45__cpo6cbeginE,@object
	.size		_ZN40_INTERNAL_2cacd7a0_4_k_cu_972a3d18_331374cuda3std3__45__cpo6cbeginE,(_ZN40_INTERNAL_2cacd7a0_4_k_cu_972a3d18_331374cuda3std3__48in_placeE - _ZN40_INTERNAL_2cacd7a0_4_k_cu_972a3d18_331374cuda3std3__45__cpo6cbeginE)
_ZN40_INTERNAL_2cacd7a0_4_k_cu_972a3d18_331374cuda3std3__45__cpo6cbeginE:
	.zero		1
	.type		_ZN40_INTERNAL_2cacd7a0_4_k_cu_972a3d18_331374cuda3std3__48in_placeE,@object
	.size		_ZN40_INTERNAL_2cacd7a0_4_k_cu_972a3d18_331374cuda3std3__48in_placeE,(_ZN40_INTERNAL_2cacd7a0_4_k_cu_972a3d18_331374cuda3std6ranges3__45__cpo9iter_moveE - _ZN40_INTERNAL_2cacd7a0_4_k_cu_972a3d18_331374cuda3std3__48in_placeE)
_ZN40_INTERNAL_2cacd7a0_4_k_cu_972a3d18_331374cuda3std3__48in_placeE:
	.zero		1
	.type		_ZN40_INTERNAL_2cacd7a0_4_k_cu_972a3d18_331374cuda3std6ranges3__45__cpo9iter_moveE,@object
	.size		_ZN40_INTERNAL_2cacd7a0_4_k_cu_972a3d18_331374cuda3std6ranges3__45__cpo9iter_moveE,(_ZN40_INTERNAL_2cacd7a0_4_k_cu_972a3d18_331374cuda3std3__45__cpo5beginE - _ZN40_INTERNAL_2cacd7a0_4_k_cu_972a3d18_331374cuda3std6ranges3__45__cpo9iter_moveE)
_ZN40_INTERNAL_2cacd7a0_4_k_cu_972a3d18_331374cuda3std6ranges3__45__cpo9iter_moveE:
	.zero		1
	.type		_ZN40_INTERNAL_2cacd7a0_4_k_cu_972a3d18_331374cuda3std3__45__cpo5beginE,@object
	.size		_ZN40_INTERNAL_2cacd7a0_4_k_cu_972a3d18_331374cuda3std3__45__cpo5beginE,(_ZN40_INTERNAL_2cacd7a0_4_k_cu_972a3d18_331374cuda3std3__442_GLOBAL__N__2cacd7a0_4_k_cu_972a3d18_331376ignoreE - _ZN40_INTERNAL_2cacd7a0_4_k_cu_972a3d18_331374cuda3std3__45__cpo5beginE)
_ZN40_INTERNAL_2cacd7a0_4_k_cu_972a3d18_331374cuda3std3__45__cpo5beginE:
	.zero		1
	.type		_ZN40_INTERNAL_2cacd7a0_4_k_cu_972a3d18_331374cuda3std3__442_GLOBAL__N__2cacd7a0_4_k_cu_972a3d18_331376ignoreE,@object
	.size		_ZN40_INTERNAL_2cacd7a0_4_k_cu_972a3d18_331374cuda3std3__442_GLOBAL__N__2cacd7a0_4_k_cu_972a3d18_331376ignoreE,(_ZN40_INTERNAL_2cacd7a0_4_k_cu_972a3d18_331374cute7productE - _ZN40_INTERNAL_2cacd7a0_4_k_cu_972a3d18_331374cuda3std3__442_GLOBAL__N__2cacd7a0_4_k_cu_972a3d18_331376ignoreE)
_ZN40_INTERNAL_2cacd7a0_4_k_cu_972a3d18_331374cuda3std3__442_GLOBAL__N__2cacd7a0_4_k_cu_972a3d18_331376ignoreE:
	.zero		1
	.type		_ZN40_INTERNAL_2cacd7a0_4_k_cu_972a3d18_331374cute7productE,@object
	.size		_ZN40_INTERNAL_2cacd7a0_4_k_cu_972a3d18_331374cute7productE,(_ZN40_INTERNAL_2cacd7a0_4_k_cu_972a3d18_331374cuda3std3__45__cpo3endE - _ZN40_INTERNAL_2cacd7a0_4_k_cu_972a3d18_331374cute7productE)
_ZN40_INTERNAL_2cacd7a0_4_k_cu_972a3d18_331374cute7productE:
	.zero		1
	.type		_ZN40_INTERNAL_2cacd7a0_4_k_cu_972a3d18_331374cuda3std3__45__cpo3endE,@object
	.size		_ZN40_INTERNAL_2cacd7a0_4_k_cu_972a3d18_331374cuda3std3__45__cpo3endE,(_ZN40_INTERNAL_2cacd7a0_4_k_cu_972a3d18_331374cuda3std3__419piecewise_constructE - _ZN40_INTERNAL_2cacd7a0_4_k_cu_972a3d18_331374cuda3std3__45__cpo3endE)
_ZN40_INTERNAL_2cacd7a0_4_k_cu_972a3d18_331374cuda3std3__45__cpo3endE:
	.zero		1
	.type		_ZN40_INTERNAL_2cacd7a0_4_k_cu_972a3d18_331374cuda3std3__419piecewise_constructE,@object
	.size		_ZN40_INTERNAL_2cacd7a0_4_k_cu_972a3d18_331374cuda3std3__419piecewise_constructE,(_ZN40_INTERNAL_2cacd7a0_4_k_cu_972a3d18_331374cuda3std3__45__cpo4cendE - _ZN40_INTERNAL_2cacd7a0_4_k_cu_972a3d18_331374cuda3std3__419piecewise_constructE)
_ZN40_INTERNAL_2cacd7a0_4_k_cu_972a3d18_331374cuda3std3__419piecewise_constructE:
	.zero		1
	.type		_ZN40_INTERNAL_2cacd7a0_4_k_cu_972a3d18_331374cuda3std3__45__cpo4cendE,@object
	.size		_ZN40_INTERNAL_2cacd7a0_4_k_cu_972a3d18_331374cuda3std3__45__cpo4cendE,(_ZN40_INTERNAL_2cacd7a0_4_k_cu_972a3d18_331374cuda3std6ranges3__45__cpo4swapE - _ZN40_INTERNAL_2cacd7a0_4_k_cu_972a3d18_331374cuda3std3__45__cpo4cendE)
_ZN40_INTERNAL_2cacd7a0_4_k_cu_972a3d18_331374cuda3std3__45__cpo4cendE:
	.zero		1
	.type		_ZN40_INTERNAL_2cacd7a0_4_k_cu_972a3d18_331374cuda3std6ranges3__45__cpo4swapE,@object
	.size		_ZN40_INTERNAL_2cacd7a0_4_k_cu_972a3d18_331374cuda3std6ranges3__45__cpo4swapE,(.L_8 - _ZN40_INTERNAL_2cacd7a0_4_k_cu_972a3d18_331374cuda3std6ranges3__45__cpo4swapE)
_ZN40_INTERNAL_2cacd7a0_4_k_cu_972a3d18_331374cuda3std6ranges3__45__cpo4swapE:
	.zero		1
.L_8:


//--------------------- .nv.constant0._ZN7cutlass13device_kernelINS_4gemm6kernel13GemmUniversalIN4cute5tupleIJiiiiEEENS1_10collective13CollectiveMmaINS1_34MainloopSm90TmaGmmaWarpSpecializedILi2ENS5_IJNS4_1CILi1EEESB_SB_EEENS1_35KernelTmaWarpSpecializedCooperativeEEENS5_IJNSA_ILi128EEENSA_ILi256EEENSA_ILi64EEEEEENS_10tfloat32_tENS5_IJlSB_lEEESJ_SK_NS4_8TiledMMAINS4_8MMA_AtomIJNS4_4SM904GMMA30MMA_64x256x8_F32TF32TF32_SS_TNILNSO_7ScaleInE1ELSQ_1EEEEEENS4_6LayoutINS5_IJNSA_ILi2EEESB_SB_EEENS5_IJSB_NSA_ILi0EEESW_EEEEENS5_IJNS4_10UnderscoreESZ_SZ_EEEEENS4_13SM90_TMA_LOADENS4_14ComposedLayoutINS4_7SwizzleILi3ELi4ELi3EEENS4_18smem_ptr_flag_bitsILi32EEENST_INS5_IJNSA_ILi8EEENSA_ILi32EEEEEENS5_IJS19_SB_EEEEEEEvNS4_8identityES12_S1D_vS1E_EENS_8epilogue10collective6detail29Sm90TmaWarpSpecializedAdapterINS1H_15DefaultEpilogueISJ_SK_SK_NS1G_6thread17LinearCombinationISJ_Li1EffLNS1L_9ScaleType4KindE0ELNS_15FloatRoundStyleE2ESJ_EENS1_15EpilogueDefaultEEEEEvvEEEEvNT_6ParamsE --------------------------
	.section	.nv.constant0._ZN7cutlass13device_kernelINS_4gemm6kernel13GemmUniversalIN4cute5tupleIJiiiiEEENS1_10collective13CollectiveMmaINS1_34MainloopSm90TmaGmmaWarpSpecializedILi2ENS5_IJNS4_1CILi1EEESB_SB_EEENS1_35KernelTmaWarpSpecializedCooperativeEEENS5_IJNSA_ILi128EEENSA_ILi256EEENSA_ILi64EEEEEENS_10tfloat32_tENS5_IJlSB_lEEESJ_SK_NS4_8TiledMMAINS4_8MMA_AtomIJNS4_4SM904GMMA30MMA_64x256x8_F32TF32TF32_SS_TNILNSO_7ScaleInE1ELSQ_1EEEEEENS4_6LayoutINS5_IJNSA_ILi2EEESB_SB_EEENS5_IJSB_NSA_ILi0EEESW_EEEEENS5_IJNS4_10UnderscoreESZ_SZ_EEEEENS4_13SM90_TMA_LOADENS4_14ComposedLayoutINS4_7SwizzleILi3ELi4ELi3EEENS4_18smem_ptr_flag_bitsILi32EEENST_INS5_IJNSA_ILi8EEENSA_ILi32EEEEEENS5_IJS19_SB_EEEEEEEvNS4_8identityES12_S1D_vS1E_EENS_8epilogue10collective6detail29Sm90TmaWarpSpecializedAdapterINS1H_15DefaultEpilogueISJ_SK_SK_NS1G_6thread17LinearCombinationISJ_Li1EffLNS1L_9ScaleType4KindE0ELNS_15FloatRoundStyleE2ESJ_EENS1_15EpilogueDefaultEEEEEvvEEEEvNT_6ParamsE,"a",@progbits
	.sectionflags	@""
	.align	4
.nv.constant0._ZN7cutlass13device_kernelINS_4gemm6kernel13GemmUniversalIN4cute5tupleIJiiiiEEENS1_10collective13CollectiveMmaINS1_34MainloopSm90TmaGmmaWarpSpecializedILi2ENS5_IJNS4_1CILi1EEESB_SB_EEENS1_35KernelTmaWarpSpecializedCooperativeEEENS5_IJNSA_ILi128EEENSA_ILi256EEENSA_ILi64EEEEEENS_10tfloat32_tENS5_IJlSB_lEEESJ_SK_NS4_8TiledMMAINS4_8MMA_AtomIJNS4_4SM904GMMA30MMA_64x256x8_F32TF32TF32_SS_TNILNSO_7ScaleInE1ELSQ_1EEEEEENS4_6LayoutINS5_IJNSA_ILi2EEESB_SB_EEENS5_IJSB_NSA_ILi0EEESW_EEEEENS5_IJNS4_10UnderscoreESZ_SZ_EEEEENS4_13SM90_TMA_LOADENS4_14ComposedLayoutINS4_7SwizzleILi3ELi4ELi3EEENS4_18smem_ptr_flag_bitsILi32EEENST_INS5_IJNSA_ILi8EEENSA_ILi32EEEEEENS5_IJS19_SB_EEEEEEEvNS4_8identityES12_S1D_vS1E_EENS_8epilogue10collective6detail29Sm90TmaWarpSpecializedAdapterINS1H_15DefaultEpilogueISJ_SK_SK_NS1G_6thread17LinearCombinationISJ_Li1EffLNS1L_9ScaleType4KindE0ELNS_15FloatRoundStyleE2ESJ_EENS1_15EpilogueDefaultEEEEEvvEEEEvNT_6ParamsE:
	.zero		1664


//--------------------- SYMBOLS --------------------------

	.type		.nv.reservedSmem.offset0,@object
	.size		.nv.reservedSmem.offset0,0x4
	.type		__assertfail,@function
